	.target	sm_90a

	.elftype	@"ET_EXEC"


//--------------------- .note.nv.tkinfo           --------------------------
	.section	.note.nv.tkinfo,"",@"SHT_NOTE"
	.sectionflags	@"SHF_NOTE_NV_TKINFO"
	.tkinfo
        /*0018*/ 	.word	0x00000002
        /*0030*/ 	.string	""
        /*0030*/ 	.string	"ptxas"
        /*0030*/ 	.string	"Cuda compilation tools, release 13.0, V13.0.88"
        /*0030*/ 	.string	"Build cuda_13.0.r13.0/compiler.36424714_0"
        /*0030*/ 	.string	"-arch sm_90a -m 64 "



//--------------------- .note.nv.cuinfo           --------------------------
	.section	.note.nv.cuinfo,"",@"SHT_NOTE"
	.sectionflags	@"SHF_NOTE_NV_CUINFO"
        /*0018*/ 	.short	0x0002
        /*001a*/ 	.short	0x005a
        /*001c*/ 	.short	0x0082
	.zero		2


//--------------------- .nv.info                  --------------------------
	.section	.nv.info,"",@"SHT_CUDA_INFO"
	.align	4


	//----- nvinfo : EIATTR_REGCOUNT
	.align		4
        /*0000*/ 	.byte	0x04, 0x2f
        /*0002*/ 	.short	(.L_15 - .L_14)
	.align		4
.L_14:
        /*0004*/ 	.word	index@(_ZN7cutlass13device_kernelINS_4gemm6kernel13GemmUniversalIN4cute5tupleIJiiiiEEENS1_10collective13CollectiveMmaINS1_34MainloopSm90TmaGmmaWarpSpecializedILi5ENS5_IJNS4_1CILi1EEENSA_ILi2EEESB_EEENS1_35KernelTmaWarpSpecializedCooperativeEEENS5_IJNSA_ILi256EEESG_NSA_ILi64EEEEEENS_10tfloat32_tENS5_IJlSB_lEEESJ_SK_NS4_8TiledMMAINS4_8MMA_AtomIJNS4_4SM904GMMA30MMA_64x256x8_F32TF32TF32_SS_TNILNSO_7ScaleInE1ELSQ_1EEEEEENS4_6LayoutINS5_IJSC_SB_SB_EEENS5_IJSB_NSA_ILi0EEESV_EEEEENS5_IJNS4_10UnderscoreESY_SY_EEEEENS4_23SM90_TMA_LOAD_MULTICASTENS4_14ComposedLayoutINS4_7SwizzleILi3ELi4ELi3EEENS4_18smem_ptr_flag_bitsILi32EEENST_INS5_IJNSA_ILi8EEENSA_ILi32EEEEEENS5_IJS18_SB_EEEEEEEvNS4_8identityENS4_13SM90_TMA_LOADES1C_vS1D_EENS_8epilogue10collective6detail29Sm90TmaWarpSpecializedAdapterINS1H_15DefaultEpilogueISJ_SK_SK_NS1G_6thread17LinearCombinationISJ_Li1EffLNS1L_9ScaleType4KindE0ELNS_15FloatRoundStyleE2ESJ_EENS1_15EpilogueDefaultEEEEEvvEEEEvNT_6ParamsE)
        /*0008*/ 	.word	0x000000a8


	//----- nvinfo : EIATTR_FRAME_SIZE
	.align		4
.L_15:
        /*000c*/ 	.byte	0x04, 0x11
        /*000e*/ 	.short	(.L_17 - .L_16)
	.align		4
.L_16:
        /*0010*/ 	.word	index@(_ZN7cutlass13device_kernelINS_4gemm6kernel13GemmUniversalIN4cute5tupleIJiiiiEEENS1_10collective13CollectiveMmaINS1_34MainloopSm90TmaGmmaWarpSpecializedILi5ENS5_IJNS4_1CILi1EEENSA_ILi2EEESB_EEENS1_35KernelTmaWarpSpecializedCooperativeEEENS5_IJNSA_ILi256EEESG_NSA_ILi64EEEEEENS_10tfloat32_tENS5_IJlSB_lEEESJ_SK_NS4_8TiledMMAINS4_8MMA_AtomIJNS4_4SM904GMMA30MMA_64x256x8_F32TF32TF32_SS_TNILNSO_7ScaleInE1ELSQ_1EEEEEENS4_6LayoutINS5_IJSC_SB_SB_EEENS5_IJSB_NSA_ILi0EEESV_EEEEENS5_IJNS4_10UnderscoreESY_SY_EEEEENS4_23SM90_TMA_LOAD_MULTICASTENS4_14ComposedLayoutINS4_7SwizzleILi3ELi4ELi3EEENS4_18smem_ptr_flag_bitsILi32EEENST_INS5_IJNSA_ILi8EEENSA_ILi32EEEEEENS5_IJS18_SB_EEEEEEEvNS4_8identityENS4_13SM90_TMA_LOADES1C_vS1D_EENS_8epilogue10collective6detail29Sm90TmaWarpSpecializedAdapterINS1H_15DefaultEpilogueISJ_SK_SK_NS1G_6thread17LinearCombinationISJ_Li1EffLNS1L_9ScaleType4KindE0ELNS_15FloatRoundStyleE2ESJ_EENS1_15EpilogueDefaultEEEEEvvEEEEvNT_6ParamsE)
        /*0014*/ 	.word	0x00000d00


	//----- nvinfo : EIATTR_MIN_STACK_SIZE
	.align		4
.L_17:
        /*0018*/ 	.byte	0x04, 0x12
        /*001a*/ 	.short	(.L_19 - .L_18)
	.align		4
.L_18:
        /*001c*/ 	.word	index@(_ZN7cutlass13device_kernelINS_4gemm6kernel13GemmUniversalIN4cute5tupleIJiiiiEEENS1_10collective13CollectiveMmaINS1_34MainloopSm90TmaGmmaWarpSpecializedILi5ENS5_IJNS4_1CILi1EEENSA_ILi2EEESB_EEENS1_35KernelTmaWarpSpecializedCooperativeEEENS5_IJNSA_ILi256EEESG_NSA_ILi64EEEEEENS_10tfloat32_tENS5_IJlSB_lEEESJ_SK_NS4_8TiledMMAINS4_8MMA_AtomIJNS4_4SM904GMMA30MMA_64x256x8_F32TF32TF32_SS_TNILNSO_7ScaleInE1ELSQ_1EEEEEENS4_6LayoutINS5_IJSC_SB_SB_EEENS5_IJSB_NSA_ILi0EEESV_EEEEENS5_IJNS4_10UnderscoreESY_SY_EEEEENS4_23SM90_TMA_LOAD_MULTICASTENS4_14ComposedLayoutINS4_7SwizzleILi3ELi4ELi3EEENS4_18smem_ptr_flag_bitsILi32EEENST_INS5_IJNSA_ILi8EEENSA_ILi32EEEEEENS5_IJS18_SB_EEEEEEEvNS4_8identityENS4_13SM90_TMA_LOADES1C_vS1D_EENS_8epilogue10collective6detail29Sm90TmaWarpSpecializedAdapterINS1H_15DefaultEpilogueISJ_SK_SK_NS1G_6thread17LinearCombinationISJ_Li1EffLNS1L_9ScaleType4KindE0ELNS_15FloatRoundStyleE2ESJ_EENS1_15EpilogueDefaultEEEEEvvEEEEvNT_6ParamsE)
        /*0020*/ 	.word	0x00000d00
.L_19:


//--------------------- .nv.compat                --------------------------
	.section	.nv.compat,"",@"SHT_CUDA_COMPAT_INFO"
	.align	4
        /*0000*/ 	.byte	0x02, 0x09, 0x01, 0x00, 0x02, 0x02, 0x04, 0x00, 0x02, 0x05, 0x05, 0x00, 0x03, 0x07, 0x01, 0x01
        /*0010*/ 	.byte	0x02, 0x03, 0x01, 0x00, 0x02, 0x06, 0x01, 0x00, 0x04, 0x0b, 0x08, 0x00, 0x00, 0x00, 0x00, 0x00
        /*0020*/ 	.byte	0x00, 0x00, 0x00, 0x00


//--------------------- .nv.info._ZN7cutlass13device_kernelINS_4gemm6kernel13GemmUniversalIN4cute5tupleIJiiiiEEENS1_10collective13CollectiveMmaINS1_34MainloopSm90TmaGmmaWarpSpecializedILi5ENS5_IJNS4_1CILi1EEENSA_ILi2EEESB_EEENS1_35KernelTmaWarpSpecializedCooperativeEEENS5_IJNSA_ILi256EEESG_NSA_ILi64EEEEEENS_10tfloat32_tENS5_IJlSB_lEEESJ_SK_NS4_8TiledMMAINS4_8MMA_AtomIJNS4_4SM904GMMA30MMA_64x256x8_F32TF32TF32_SS_TNILNSO_7ScaleInE1ELSQ_1EEEEEENS4_6LayoutINS5_IJSC_SB_SB_EEENS5_IJSB_NSA_ILi0EEESV_EEEEENS5_IJNS4_10UnderscoreESY_SY_EEEEENS4_23SM90_TMA_LOAD_MULTICASTENS4_14ComposedLayoutINS4_7SwizzleILi3ELi4ELi3EEENS4_18smem_ptr_flag_bitsILi32EEENST_INS5_IJNSA_ILi8EEENSA_ILi32EEEEEENS5_IJS18_SB_EEEEEEEvNS4_8identityENS4_13SM90_TMA_LOADES1C_vS1D_EENS_8epilogue10collective6detail29Sm90TmaWarpSpecializedAdapterINS1H_15DefaultEpilogueISJ_SK_SK_NS1G_6thread17LinearCombinationISJ_Li1EffLNS1L_9ScaleType4KindE0ELNS_15FloatRoundStyleE2ESJ_EENS1_15EpilogueDefaultEEEEEvvEEEEvNT_6ParamsE --------------------------
	.section	.nv.info._ZN7cutlass13device_kernelINS_4gemm6kernel13GemmUniversalIN4cute5tupleIJiiiiEEENS1_10collective13CollectiveMmaINS1_34MainloopSm90TmaGmmaWarpSpecializedILi5ENS5_IJNS4_1CILi1EEENSA_ILi2EEESB_EEENS1_35KernelTmaWarpSpecializedCooperativeEEENS5_IJNSA_ILi256EEESG_NSA_ILi64EEEEEENS_10tfloat32_tENS5_IJlSB_lEEESJ_SK_NS4_8TiledMMAINS4_8MMA_AtomIJNS4_4SM904GMMA30MMA_64x256x8_F32TF32TF32_SS_TNILNSO_7ScaleInE1ELSQ_1EEEEEENS4_6LayoutINS5_IJSC_SB_SB_EEENS5_IJSB_NSA_ILi0EEESV_EEEEENS5_IJNS4_10UnderscoreESY_SY_EEEEENS4_23SM90_TMA_LOAD_MULTICASTENS4_14ComposedLayoutINS4_7SwizzleILi3ELi4ELi3EEENS4_18smem_ptr_flag_bitsILi32EEENST_INS5_IJNSA_ILi8EEENSA_ILi32EEEEEENS5_IJS18_SB_EEEEEEEvNS4_8identityENS4_13SM90_TMA_LOADES1C_vS1D_EENS_8epilogue10collective6detail29Sm90TmaWarpSpecializedAdapterINS1H_15DefaultEpilogueISJ_SK_SK_NS1G_6thread17LinearCombinationISJ_Li1EffLNS1L_9ScaleType4KindE0ELNS_15FloatRoundStyleE2ESJ_EENS1_15EpilogueDefaultEEEEEvvEEEEvNT_6ParamsE,"",@"SHT_CUDA_INFO"
	.sectionflags	@""
	.align	4


	//----- nvinfo : EIATTR_CUDA_API_VERSION
	.align		4
        /*0000*/ 	.byte	0x04, 0x37
        /*0002*/ 	.short	(.L_21 - .L_20)
.L_20:
        /*0004*/ 	.word	0x00000082


	//----- nvinfo : EIATTR_KPARAM_INFO
	.align		4
.L_21:
        /*0008*/ 	.byte	0x04, 0x17
        /*000a*/ 	.short	(.L_23 - .L_22)
.L_22:
        /*000c*/ 	.word	0x00000000
        /*0010*/ 	.short	0x0000
        /*0012*/ 	.short	0x0070
        /*0014*/ 	.byte	0x00, 0xf0, 0x01, 0x10


	//----- nvinfo : EIATTR_SPARSE_MMA_MASK
	.align		4
.L_23:
        /*0018*/ 	.byte	0x03, 0x50
        /*001a*/ 	.short	0x0000


	//----- nvinfo : EIATTR_MAXREG_COUNT
	.align		4
        /*001c*/ 	.byte	0x03, 0x1b
        /*001e*/ 	.short	0x00a8


	//----- nvinfo : EIATTR_NUM_BARRIERS
	.align		4
        /*0020*/ 	.byte	0x02, 0x4c
        /*0022*/ 	.byte	0x01
	.zero		1


	//----- nvinfo : EIATTR_EXTERNS
	.align		4
        /*0024*/ 	.byte	0x04, 0x0f
        /*0026*/ 	.short	(.L_25 - .L_24)


	//   ....[0]....
	.align		4
.L_24:
        /*0028*/ 	.word	index@(__assertfail)


	//----- nvinfo : EIATTR_ANNOTATIONS
	.align		4
.L_25:
        /*002c*/ 	.byte	0x04, 0x55
        /*002e*/ 	.short	(.L_27 - .L_26)


	//   ....[0]....
.L_26:
        /*0030*/ 	.word	0x00000001
        /*0034*/ 	.byte	0xb0, 0x09, 0x00, 0x00, 0x01, 0x00, 0x00, 0x00, 0xc0, 0x09, 0x00, 0x00, 0x01, 0x00, 0x00, 0x00
        /* <DEDUP_REMOVED lines=1395> */
        /*5774*/ 	.byte	0x70, 0x29, 0x02, 0x00, 0x01, 0x00, 0x00, 0x00, 0x90, 0x29, 0x02, 0x00


	//----- nvinfo : EIATTR_MERCURY_ISA_VERSION
	.align		4
.L_27:
        /*5780*/ 	.byte	0x03, 0x5f
        /*5782*/ 	.short	0x0101


	//----- nvinfo : EIATTR_INT_WARP_WIDE_INSTR_OFFSETS
	.align		4
        /*5784*/ 	.byte	0x04, 0x31
        /*5786*/ 	.short	(.L_29 - .L_28)


	//   ....[0]....
.L_28:
        /*5788*/ 	.word	0x00000570


	//   ....[1]....
        /*578c*/ 	.word	0x00000620


	//   ....[2]....
        /*5790*/ 	.word	0x00000700


	//----- nvinfo : EIATTR_COOP_GROUP_MASK_REGIDS
	.align		4
.L_29:
        /*5794*/ 	.byte	0x04, 0x29
        /*5796*/ 	.short	(.L_31 - .L_30)


	//   ....[0]....
.L_30:
        /*5798*/ 	.word	0xffffffff


	//   ....[1]....
        /*579c*/ 	.word	0xffffffff


	//   ....[2]....
        /*57a0*/ 	.word	0xffffffff


	//   ....[3]....
        /*57a4*/ 	.word	0xffffffff


	//   ....[4]....
        /*57a8*/ 	.word	0xffffffff


	//   ....[5]....
        /*57ac*/ 	.word	0xffffffff


	//----- nvinfo : EIATTR_COOP_GROUP_INSTR_OFFSETS
	.align		4
.L_31:
        /*57b0*/ 	.byte	0x04, 0x28
        /*57b2*/ 	.short	(.L_33 - .L_32)


	//   ....[0]....
.L_32:
        /*57b4*/ 	.word	0x00000070


	//   ....[1]....
        /*57b8*/ 	.word	0x00000080


	//   ....[2]....
        /*57bc*/ 	.word	0x000001a0


	//   ....[3]....
        /*57c0*/ 	.word	0x000003e0


	//   ....[4]....
        /*57c4*/ 	.word	0x000007f0


	//   ....[5]....
        /*57c8*/ 	.word	0x000013c0


	//----- nvinfo : EIATTR_REG_RECONFIG
	.align		4
.L_33:
        /*57cc*/ 	.byte	0x01, 0x54
	.zero		2


	//----- nvinfo : EIATTR_SYSCALL_OFFSETS
	.align		4
        /*57d0*/ 	.byte	0x04, 0x46
        /*57d2*/ 	.short	(.L_35 - .L_34)


	//   ....[0]....
.L_34:
        /*57d4*/ 	.word	0x00001570


	//----- nvinfo : EIATTR_MBARRIER_INSTR_OFFSETS
	.align		4
.L_35:
        /*57d8*/ 	.byte	0x04, 0x39
        /*57da*/ 	.short	(.L_37 - .L_36)


	//   ....[0]....
.L_36:
        /*57dc*/ 	.word	0x00000320
        /*57e0*/ 	.word	0x000000ff
        /*57e4*/ 	.word	0x00000000
        /*57e8*/ 	.short	0x0100
        /*57ea*/ 	.byte	0x08
	.zero		1


	//   ....[1]....
        /*57ec*/ 	.word	0x00000330
        /*57f0*/ 	.word	0x000000ff
        /*57f4*/ 	.word	0x00000028
        /*57f8*/ 	.short	0x0100
        /*57fa*/ 	.byte	0x08
	.zero		1


	//   ....[2]....
        /*57fc*/ 	.word	0x00000340
        /*5800*/ 	.word	0x000000ff
        /*5804*/ 	.word	0x00000008
        /*5808*/ 	.short	0x0100
        /*580a*/ 	.byte	0x08
	.zero		1


	//   ....[3]....
        /*580c*/ 	.word	0x00000350
        /*5810*/ 	.word	0x000000ff
        /*5814*/ 	.word	0x00000030
        /*5818*/ 	.short	0x0100
        /*581a*/ 	.byte	0x08
	.zero		1


	//   ....[4]....
        /*581c*/ 	.word	0x00000360
        /*5820*/ 	.word	0x000000ff
        /*5824*/ 	.word	0x00000010
        /*5828*/ 	.short	0x0100
        /*582a*/ 	.byte	0x08
	.zero		1


	//   ....[5]....
        /*582c*/ 	.word	0x00000370
        /*5830*/ 	.word	0x000000ff
        /*5834*/ 	.word	0x00000038
        /*5838*/ 	.short	0x0100
        /*583a*/ 	.byte	0x08
	.zero		1


	//   ....[6]....
        /*583c*/ 	.word	0x00000380
        /*5840*/ 	.word	0x000000ff
        /*5844*/ 	.word	0x00000018
        /*5848*/ 	.short	0x0100
        /*584a*/ 	.byte	0x08
	.zero		1


	//   ....[7]....
        /*584c*/ 	.word	0x00000390
        /*5850*/ 	.word	0x000000ff
        /*5854*/ 	.word	0x00000040
        /*5858*/ 	.short	0x0100
        /*585a*/ 	.byte	0x08
	.zero		1


	//   ....[8]....
        /*585c*/ 	.word	0x000003a0
        /*5860*/ 	.word	0x000000ff
        /*5864*/ 	.word	0x00000020
        /*5868*/ 	.short	0x0100
        /*586a*/ 	.byte	0x08
	.zero		1


	//   ....[9]....
        /*586c*/ 	.word	0x000003b0
        /*5870*/ 	.word	0x000000ff
        /*5874*/ 	.word	0x00000048
        /*5878*/ 	.short	0x0100
        /*587a*/ 	.byte	0x08
	.zero		1


	//   ....[10]....
        /*587c*/ 	.word	0x00000770
        /*5880*/ 	.word	0x000000ff
        /*5884*/ 	.word	0x00000060
        /*5888*/ 	.short	0x0100
        /*588a*/ 	.byte	0x07
	.zero		1


	//   ....[11]....
        /*588c*/ 	.word	0x000007a0
        /*5890*/ 	.word	0x000000ff
        /*5894*/ 	.word	0x00000068
        /*5898*/ 	.short	0x0100
        /*589a*/ 	.byte	0x07
	.zero		1


	//   ....[12]....
        /*589c*/ 	.word	0x00001650
        /*58a0*/ 	.word	0x00000004
        /*58a4*/ 	.word	0x00000000
        /*58a8*/ 	.short	0x010a
        /*58aa*/ 	.byte	0x3f
	.zero		1


	//   ....[13]....
        /*58ac*/ 	.word	0x00001690
        /*58b0*/ 	.word	0x00000004
        /*58b4*/ 	.word	0x00000000
        /*58b8*/ 	.short	0x010a
        /*58ba*/ 	.byte	0x3f
	.zero		1


	//   ....[14]....
        /*58bc*/ 	.word	0x00008cd0
        /*58c0*/ 	.word	0x00000003
        /*58c4*/ 	.word	0x00000000
        /*58c8*/ 	.short	0x010a
        /*58ca*/ 	.byte	0x3f
	.zero		1


	//   ....[15]....
        /*58cc*/ 	.word	0x00008d10
        /*58d0*/ 	.word	0x00000003
        /*58d4*/ 	.word	0x00000000
        /*58d8*/ 	.short	0x010a
        /*58da*/ 	.byte	0x3f
	.zero		1


	//   ....[16]....
        /*58dc*/ 	.word	0x00010dd0
        /*58e0*/ 	.word	0x00000003
        /*58e4*/ 	.word	0x00000000
        /*58e8*/ 	.short	0x0101
        /*58ea*/ 	.byte	0x3f
	.zero		1


	//   ....[17]....
        /*58ec*/ 	.word	0x00011000
        /*58f0*/ 	.word	0x00000000
        /*58f4*/ 	.word	0x00000000
        /*58f8*/ 	.short	0x0101
        /*58fa*/ 	.byte	0x3f
	.zero		1


	//   ....[18]....
        /*58fc*/ 	.word	0x00022430
        /*5900*/ 	.word	0x0000000f
        /*5904*/ 	.word	0x00000028
        /*5908*/ 	.short	0x010a
        /*590a*/ 	.byte	0x3f
	.zero		1


	//   ....[19]....
        /*590c*/ 	.word	0x000228a0
        /*5910*/ 	.word	0x00000003
        /*5914*/ 	.word	0x00000068
        /*5918*/ 	.short	0x0101
        /*591a*/ 	.byte	0x3f
	.zero		1


	//   ....[20]....
        /*591c*/ 	.word	0x00023090
        /*5920*/ 	.word	0x00000005
        /*5924*/ 	.word	0x00000000
        /*5928*/ 	.short	0x010a
        /*592a*/ 	.byte	0x3f
	.zero		1


	//   ....[21]....
        /*592c*/ 	.word	0x00023120
        /*5930*/ 	.word	0x00000007
        /*5934*/ 	.word	0x00000000
        /*5938*/ 	.short	0x010a
        /*593a*/ 	.byte	0x3f
	.zero		1


	//   ....[22]....
        /*593c*/ 	.word	0x000231b0
        /*5940*/ 	.word	0x00000007
        /*5944*/ 	.word	0x00000000
        /*5948*/ 	.short	0x010a
        /*594a*/ 	.byte	0x3f
	.zero		1


	//   ....[23]....
        /*594c*/ 	.word	0x00023240
        /*5950*/ 	.word	0x00000007
        /*5954*/ 	.word	0x00000000
        /*5958*/ 	.short	0x010a
        /*595a*/ 	.byte	0x3f
	.zero		1


	//   ....[24]....
        /*595c*/ 	.word	0x000232d0
        /*5960*/ 	.word	0x00000003
        /*5964*/ 	.word	0x00000000
        /*5968*/ 	.short	0x010a
        /*596a*/ 	.byte	0x3f
	.zero		1


	//   ....[25]....
        /*596c*/ 	.word	0x00023330
        /*5970*/ 	.word	0x00000004
        /*5974*/ 	.word	0x00000000
        /*5978*/ 	.short	0x010a
        /*597a*/ 	.byte	0x3f
	.zero		1


	//   ....[26]....
        /*597c*/ 	.word	0x00023380
        /*5980*/ 	.word	0x00000003
        /*5984*/ 	.word	0x00000000
        /*5988*/ 	.short	0x010a
        /*598a*/ 	.byte	0x3f
	.zero		1


	//   ....[27]....
        /*598c*/ 	.word	0x00023450
        /*5990*/ 	.word	0x0000000f
        /*5994*/ 	.word	0x00000028
        /*5998*/ 	.short	0x010a
        /*599a*/ 	.byte	0x3f
	.zero		1


	//   ....[28]....
        /*599c*/ 	.word	0x00023520
        /*59a0*/ 	.word	0x00000005
        /*59a4*/ 	.word	0x00000000
        /*59a8*/ 	.short	0x010a
        /*59aa*/ 	.byte	0x3f
	.zero		1


	//   ....[29]....
        /*59ac*/ 	.word	0x00023570
        /*59b0*/ 	.word	0x00000007
        /*59b4*/ 	.word	0x00000000
        /*59b8*/ 	.short	0x010a
        /*59ba*/ 	.byte	0x3f
	.zero		1


	//   ....[30]....
        /*59bc*/ 	.word	0x000235c0
        /*59c0*/ 	.word	0x00000007
        /*59c4*/ 	.word	0x00000000
        /*59c8*/ 	.short	0x010a
        /*59ca*/ 	.byte	0x3f
	.zero		1


	//   ....[31]....
        /*59cc*/ 	.word	0x00023610
        /*59d0*/ 	.word	0x00000007
        /*59d4*/ 	.word	0x00000000
        /*59d8*/ 	.short	0x010a
        /*59da*/ 	.byte	0x3f
	.zero		1


	//----- nvinfo : EIATTR_NUM_MBARRIERS
	.align		4
.L_37:
        /*59dc*/ 	.byte	0x03, 0x38
        /*59de*/ 	.short	0x000c


	//----- nvinfo : EIATTR_EXIT_INSTR_OFFSETS
	.align		4
        /*59e0*/ 	.byte	0x04, 0x1c
        /*59e2*/ 	.short	(.L_39 - .L_38)


	//   ....[0]....
.L_38:
        /*59e4*/ 	.word	0x00000a50


	//   ....[1]....
        /*59e8*/ 	.word	0x000012e0


	//   ....[2]....
        /*59ec*/ 	.word	0x00021ab0


	//   ....[3]....
        /*59f0*/ 	.word	0x000220d0


	//   ....[4]....
        /*59f4*/ 	.word	0x00023320


	//----- nvinfo : EIATTR_MAX_THREADS
	.align		4
.L_39:
        /*59f8*/ 	.byte	0x04, 0x05
        /*59fa*/ 	.short	(.L_41 - .L_40)
.L_40:
        /*59fc*/ 	.word	0x00000180
        /*5a00*/ 	.word	0x00000001
        /*5a04*/ 	.word	0x00000001


	//----- nvinfo : EIATTR_CRS_STACK_SIZE
	.align		4
.L_41:
        /*5a08*/ 	.byte	0x04, 0x1e
        /*5a0a*/ 	.short	(.L_43 - .L_42)
.L_42:
        /*5a0c*/ 	.word	0x00000000


	//----- nvinfo : EIATTR_CBANK_PARAM_SIZE
	.align		4
.L_43:
        /*5a10*/ 	.byte	0x03, 0x19
        /*5a12*/ 	.short	0x0470


	//----- nvinfo : EIATTR_PARAM_CBANK
	.align		4
        /*5a14*/ 	.byte	0x04, 0x0a
        /*5a16*/ 	.short	(.L_45 - .L_44)
	.align		4
.L_44:
        /*5a18*/ 	.word	index@(.nv.constant0._ZN7cutlass13device_kernelINS_4gemm6kernel13GemmUniversalIN4cute5tupleIJiiiiEEENS1_10collective13CollectiveMmaINS1_34MainloopSm90TmaGmmaWarpSpecializedILi5ENS5_IJNS4_1CILi1EEENSA_ILi2EEESB_EEENS1_35KernelTmaWarpSpecializedCooperativeEEENS5_IJNSA_ILi256EEESG_NSA_ILi64EEEEEENS_10tfloat32_tENS5_IJlSB_lEEESJ_SK_NS4_8TiledMMAINS4_8MMA_AtomIJNS4_4SM904GMMA30MMA_64x256x8_F32TF32TF32_SS_TNILNSO_7ScaleInE1ELSQ_1EEEEEENS4_6LayoutINS5_IJSC_SB_SB_EEENS5_IJSB_NSA_ILi0EEESV_EEEEENS5_IJNS4_10UnderscoreESY_SY_EEEEENS4_23SM90_TMA_LOAD_MULTICASTENS4_14ComposedLayoutINS4_7SwizzleILi3ELi4ELi3EEENS4_18smem_ptr_flag_bitsILi32EEENST_INS5_IJNSA_ILi8EEENSA_ILi32EEEEEENS5_IJS18_SB_EEEEEEEvNS4_8identityENS4_13SM90_TMA_LOADES1C_vS1D_EENS_8epilogue10collective6detail29Sm90TmaWarpSpecializedAdapterINS1H_15DefaultEpilogueISJ_SK_SK_NS1G_6thread17LinearCombinationISJ_Li1EffLNS1L_9ScaleType4KindE0ELNS_15FloatRoundStyleE2ESJ_EENS1_15EpilogueDefaultEEEEEvvEEEEvNT_6ParamsE)
        /*5a1c*/ 	.short	0x0210
        /*5a1e*/ 	.short	0x0470


	//----- nvinfo : EIATTR_SW_WAR
	.align		4
.L_45:
        /*5a20*/ 	.byte	0x04, 0x36
        /*5a22*/ 	.short	(.L_47 - .L_46)
.L_46:
        /*5a24*/ 	.word	0x00000008
.L_47:


//--------------------- .nv.callgraph             --------------------------
	.section	.nv.callgraph,"",@"SHT_CUDA_CALLGRAPH"
	.align	4
	.sectionentsize	8
	.align		4
        /*0000*/ 	.word	0x00000000
	.align		4
        /*0004*/ 	.word	0xffffffff
	.align		4
        /*0008*/ 	.word	index@(_ZN7cutlass13device_kernelINS_4gemm6kernel13GemmUniversalIN4cute5tupleIJiiiiEEENS1_10collective13CollectiveMmaINS1_34MainloopSm90TmaGmmaWarpSpecializedILi5ENS5_IJNS4_1CILi1EEENSA_ILi2EEESB_EEENS1_35KernelTmaWarpSpecializedCooperativeEEENS5_IJNSA_ILi256EEESG_NSA_ILi64EEEEEENS_10tfloat32_tENS5_IJlSB_lEEESJ_SK_NS4_8TiledMMAINS4_8MMA_AtomIJNS4_4SM904GMMA30MMA_64x256x8_F32TF32TF32_SS_TNILNSO_7ScaleInE1ELSQ_1EEEEEENS4_6LayoutINS5_IJSC_SB_SB_EEENS5_IJSB_NSA_ILi0EEESV_EEEEENS5_IJNS4_10UnderscoreESY_SY_EEEEENS4_23SM90_TMA_LOAD_MULTICASTENS4_14ComposedLayoutINS4_7SwizzleILi3ELi4ELi3EEENS4_18smem_ptr_flag_bitsILi32EEENST_INS5_IJNSA_ILi8EEENSA_ILi32EEEEEENS5_IJS18_SB_EEEEEEEvNS4_8identityENS4_13SM90_TMA_LOADES1C_vS1D_EENS_8epilogue10collective6detail29Sm90TmaWarpSpecializedAdapterINS1H_15DefaultEpilogueISJ_SK_SK_NS1G_6thread17LinearCombinationISJ_Li1EffLNS1L_9ScaleType4KindE0ELNS_15FloatRoundStyleE2ESJ_EENS1_15EpilogueDefaultEEEEEvvEEEEvNT_6ParamsE)
	.align		4
        /*000c*/ 	.word	index@(__assertfail)
	.align		4
        /*0010*/ 	.word	0x00000000
	.align		4
        /*0014*/ 	.word	0xfffffffe
	.align		4
        /*0018*/ 	.word	0x00000000
	.align		4
        /*001c*/ 	.word	0xfffffffd
	.align		4
        /*0020*/ 	.word	0x00000000
	.align		4
        /*0024*/ 	.word	0xfffffffc


//--------------------- .nv.constant4             --------------------------
	.section	.nv.constant4,"a",@progbits
	.align	8
	.align		8
.nv.constant4:
        /*0000*/ 	.dword	__assertfail
	.align		8
        /*0008*/ 	.dword	__unnamed_1
	.align		8
        /*0010*/ 	.dword	_ZN39_INTERNAL_8b47cbaf_4_k_cu_f8dd7dda_64384cuda3std3__45__cpo5beginE
	.align		8
        /*0018*/ 	.dword	_ZN39_INTERNAL_8b47cbaf_4_k_cu_f8dd7dda_64384cuda3std3__45__cpo3endE
	.align		8
        /*0020*/ 	.dword	_ZN39_INTERNAL_8b47cbaf_4_k_cu_f8dd7dda_64384cuda3std3__45__cpo6cbeginE
	.align		8
        /*0028*/ 	.dword	_ZN39_INTERNAL_8b47cbaf_4_k_cu_f8dd7dda_64384cuda3std3__45__cpo4cendE
	.align		8
        /*0030*/ 	.dword	_ZN39_INTERNAL_8b47cbaf_4_k_cu_f8dd7dda_64384cuda3std3__441_GLOBAL__N__8b47cbaf_4_k_cu_f8dd7dda_64386ignoreE
	.align		8
        /*0038*/ 	.dword	_ZN39_INTERNAL_8b47cbaf_4_k_cu_f8dd7dda_64384cuda3std3__419piecewise_constructE
	.align		8
        /*0040*/ 	.dword	_ZN39_INTERNAL_8b47cbaf_4_k_cu_f8dd7dda_64384cuda3std3__48in_placeE
	.align		8
        /*0048*/ 	.dword	_ZN39_INTERNAL_8b47cbaf_4_k_cu_f8dd7dda_64384cuda3std6ranges3__45__cpo4swapE
	.align		8
        /*0050*/ 	.dword	_ZN39_INTERNAL_8b47cbaf_4_k_cu_f8dd7dda_64384cuda3std6ranges3__45__cpo9iter_moveE
	.align		8
        /*0058*/ 	.dword	_ZN39_INTERNAL_8b47cbaf_4_k_cu_f8dd7dda_64384cute7productE
	.align		8
        /*0060*/ 	.dword	_ZN39_INTERNAL_8b47cbaf_4_k_cu_f8dd7dda_64384cute1_E
	.align		8
        /*0068*/ 	.dword	$str$22
	.align		8
        /*0070*/ 	.dword	$str$23


//--------------------- .text._ZN7cutlass13device_kernelINS_4gemm6kernel13GemmUniversalIN4cute5tupleIJiiiiEEENS1_10collective13CollectiveMmaINS1_34MainloopSm90TmaGmmaWarpSpecializedILi5ENS5_IJNS4_1CILi1EEENSA_ILi2EEESB_EEENS1_35KernelTmaWarpSpecializedCooperativeEEENS5_IJNSA_ILi256EEESG_NSA_ILi64EEEEEENS_10tfloat32_tENS5_IJlSB_lEEESJ_SK_NS4_8TiledMMAINS4_8MMA_AtomIJNS4_4SM904GMMA30MMA_64x256x8_F32TF32TF32_SS_TNILNSO_7ScaleInE1ELSQ_1EEEEEENS4_6LayoutINS5_IJSC_SB_SB_EEENS5_IJSB_NSA_ILi0EEESV_EEEEENS5_IJNS4_10UnderscoreESY_SY_EEEEENS4_23SM90_TMA_LOAD_MULTICASTENS4_14ComposedLayoutINS4_7SwizzleILi3ELi4ELi3EEENS4_18smem_ptr_flag_bitsILi32EEENST_INS5_IJNSA_ILi8EEENSA_ILi32EEEEEENS5_IJS18_SB_EEEEEEEvNS4_8identityENS4_13SM90_TMA_LOADES1C_vS1D_EENS_8epilogue10collective6detail29Sm90TmaWarpSpecializedAdapterINS1H_15DefaultEpilogueISJ_SK_SK_NS1G_6thread17LinearCombinationISJ_Li1EffLNS1L_9ScaleType4KindE0ELNS_15FloatRoundStyleE2ESJ_EENS1_15EpilogueDefaultEEEEEvvEEEEvNT_6ParamsE --------------------------
	.section	.text._ZN7cutlass13device_kernelINS_4gemm6kernel13GemmUniversalIN4cute5tupleIJiiiiEEENS1_10collective13CollectiveMmaINS1_34MainloopSm90TmaGmmaWarpSpecializedILi5ENS5_IJNS4_1CILi1EEENSA_ILi2EEESB_EEENS1_35KernelTmaWarpSpecializedCooperativeEEENS5_IJNSA_ILi256EEESG_NSA_ILi64EEEEEENS_10tfloat32_tENS5_IJlSB_lEEESJ_SK_NS4_8TiledMMAINS4_8MMA_AtomIJNS4_4SM904GMMA30MMA_64x256x8_F32TF32TF32_SS_TNILNSO_7ScaleInE1ELSQ_1EEEEEENS4_6LayoutINS5_IJSC_SB_SB_EEENS5_IJSB_NSA_ILi0EEESV_EEEEENS5_IJNS4_10UnderscoreESY_SY_EEEEENS4_23SM90_TMA_LOAD_MULTICASTENS4_14ComposedLayoutINS4_7SwizzleILi3ELi4ELi3EEENS4_18smem_ptr_flag_bitsILi32EEENST_INS5_IJNSA_ILi8EEENSA_ILi32EEEEEENS5_IJS18_SB_EEEEEEEvNS4_8identityENS4_13SM90_TMA_LOADES1C_vS1D_EENS_8epilogue10collective6detail29Sm90TmaWarpSpecializedAdapterINS1H_15DefaultEpilogueISJ_SK_SK_NS1G_6thread17LinearCombinationISJ_Li1EffLNS1L_9ScaleType4KindE0ELNS_15FloatRoundStyleE2ESJ_EENS1_15EpilogueDefaultEEEEEvvEEEEvNT_6ParamsE,"ax",@progbits
	.align	128
.text._ZN7cutlass13device_kernelINS_4gemm6kernel13GemmUniversalIN4cute5tupleIJiiiiEEENS1_10collective13CollectiveMmaINS1_34MainloopSm90TmaGmmaWarpSpecializedILi5ENS5_IJNS4_1CILi1EEENSA_ILi2EEESB_EEENS1_35KernelTmaWarpSpecializedCooperativeEEENS5_IJNSA_ILi256EEESG_NSA_ILi64EEEEEENS_10tfloat32_tENS5_IJlSB_lEEESJ_SK_NS4_8TiledMMAINS4_8MMA_AtomIJNS4_4SM904GMMA30MMA_64x256x8_F32TF32TF32_SS_TNILNSO_7ScaleInE1ELSQ_1EEEEEENS4_6LayoutINS5_IJSC_SB_SB_EEENS5_IJSB_NSA_ILi0EEESV_EEEEENS5_IJNS4_10UnderscoreESY_SY_EEEEENS4_23SM90_TMA_LOAD_MULTICASTENS4_14ComposedLayoutINS4_7SwizzleILi3ELi4ELi3EEENS4_18smem_ptr_flag_bitsILi32EEENST_INS5_IJNSA_ILi8EEENSA_ILi32EEEEEENS5_IJS18_SB_EEEEEEEvNS4_8identityENS4_13SM90_TMA_LOADES1C_vS1D_EENS_8epilogue10collective6detail29Sm90TmaWarpSpecializedAdapterINS1H_15DefaultEpilogueISJ_SK_SK_NS1G_6thread17LinearCombinationISJ_Li1EffLNS1L_9ScaleType4KindE0ELNS_15FloatRoundStyleE2ESJ_EENS1_15EpilogueDefaultEEEEEvvEEEEvNT_6ParamsE:
        .type           _ZN7cutlass13device_kernelINS_4gemm6kernel13GemmUniversalIN4cute5tupleIJiiiiEEENS1_10collective13CollectiveMmaINS1_34MainloopSm90TmaGmmaWarpSpecializedILi5ENS5_IJNS4_1CILi1EEENSA_ILi2EEESB_EEENS1_35KernelTmaWarpSpecializedCooperativeEEENS5_IJNSA_ILi256EEESG_NSA_ILi64EEEEEENS_10tfloat32_tENS5_IJlSB_lEEESJ_SK_NS4_8TiledMMAINS4_8MMA_AtomIJNS4_4SM904GMMA30MMA_64x256x8_F32TF32TF32_SS_TNILNSO_7ScaleInE1ELSQ_1EEEEEENS4_6LayoutINS5_IJSC_SB_SB_EEENS5_IJSB_NSA_ILi0EEESV_EEEEENS5_IJNS4_10UnderscoreESY_SY_EEEEENS4_23SM90_TMA_LOAD_MULTICASTENS4_14ComposedLayoutINS4_7SwizzleILi3ELi4ELi3EEENS4_18smem_ptr_flag_bitsILi32EEENST_INS5_IJNSA_ILi8EEENSA_ILi32EEEEEENS5_IJS18_SB_EEEEEEEvNS4_8identityENS4_13SM90_TMA_LOADES1C_vS1D_EENS_8epilogue10collective6detail29Sm90TmaWarpSpecializedAdapterINS1H_15DefaultEpilogueISJ_SK_SK_NS1G_6thread17LinearCombinationISJ_Li1EffLNS1L_9ScaleType4KindE0ELNS_15FloatRoundStyleE2ESJ_EENS1_15EpilogueDefaultEEEEEvvEEEEvNT_6ParamsE,@function
        .size           _ZN7cutlass13device_kernelINS_4gemm6kernel13GemmUniversalIN4cute5tupleIJiiiiEEENS1_10collective13CollectiveMmaINS1_34MainloopSm90TmaGmmaWarpSpecializedILi5ENS5_IJNS4_1CILi1EEENSA_ILi2EEESB_EEENS1_35KernelTmaWarpSpecializedCooperativeEEENS5_IJNSA_ILi256EEESG_NSA_ILi64EEEEEENS_10tfloat32_tENS5_IJlSB_lEEESJ_SK_NS4_8TiledMMAINS4_8MMA_AtomIJNS4_4SM904GMMA30MMA_64x256x8_F32TF32TF32_SS_TNILNSO_7ScaleInE1ELSQ_1EEEEEENS4_6LayoutINS5_IJSC_SB_SB_EEENS5_IJSB_NSA_ILi0EEESV_EEEEENS5_IJNS4_10UnderscoreESY_SY_EEEEENS4_23SM90_TMA_LOAD_MULTICASTENS4_14ComposedLayoutINS4_7SwizzleILi3ELi4ELi3EEENS4_18smem_ptr_flag_bitsILi32EEENST_INS5_IJNSA_ILi8EEENSA_ILi32EEEEEENS5_IJS18_SB_EEEEEEEvNS4_8identityENS4_13SM90_TMA_LOADES1C_vS1D_EENS_8epilogue10collective6detail29Sm90TmaWarpSpecializedAdapterINS1H_15DefaultEpilogueISJ_SK_SK_NS1G_6thread17LinearCombinationISJ_Li1EffLNS1L_9ScaleType4KindE0ELNS_15FloatRoundStyleE2ESJ_EENS1_15EpilogueDefaultEEEEEvvEEEEvNT_6ParamsE,(.L_x_583 - _ZN7cutlass13device_kernelINS_4gemm6kernel13GemmUniversalIN4cute5tupleIJiiiiEEENS1_10collective13CollectiveMmaINS1_34MainloopSm90TmaGmmaWarpSpecializedILi5ENS5_IJNS4_1CILi1EEENSA_ILi2EEESB_EEENS1_35KernelTmaWarpSpecializedCooperativeEEENS5_IJNSA_ILi256EEESG_NSA_ILi64EEEEEENS_10tfloat32_tENS5_IJlSB_lEEESJ_SK_NS4_8TiledMMAINS4_8MMA_AtomIJNS4_4SM904GMMA30MMA_64x256x8_F32TF32TF32_SS_TNILNSO_7ScaleInE1ELSQ_1EEEEEENS4_6LayoutINS5_IJSC_SB_SB_EEENS5_IJSB_NSA_ILi0EEESV_EEEEENS5_IJNS4_10UnderscoreESY_SY_EEEEENS4_23SM90_TMA_LOAD_MULTICASTENS4_14ComposedLayoutINS4_7SwizzleILi3ELi4ELi3EEENS4_18smem_ptr_flag_bitsILi32EEENST_INS5_IJNSA_ILi8EEENSA_ILi32EEEEEENS5_IJS18_SB_EEEEEEEvNS4_8identityENS4_13SM90_TMA_LOADES1C_vS1D_EENS_8epilogue10collective6detail29Sm90TmaWarpSpecializedAdapterINS1H_15DefaultEpilogueISJ_SK_SK_NS1G_6thread17LinearCombinationISJ_Li1EffLNS1L_9ScaleType4KindE0ELNS_15FloatRoundStyleE2ESJ_EENS1_15EpilogueDefaultEEEEEvvEEEEvNT_6ParamsE)
        .other          _ZN7cutlass13device_kernelINS_4gemm6kernel13GemmUniversalIN4cute5tupleIJiiiiEEENS1_10collective13CollectiveMmaINS1_34MainloopSm90TmaGmmaWarpSpecializedILi5ENS5_IJNS4_1CILi1EEENSA_ILi2EEESB_EEENS1_35KernelTmaWarpSpecializedCooperativeEEENS5_IJNSA_ILi256EEESG_NSA_ILi64EEEEEENS_10tfloat32_tENS5_IJlSB_lEEESJ_SK_NS4_8TiledMMAINS4_8MMA_AtomIJNS4_4SM904GMMA30MMA_64x256x8_F32TF32TF32_SS_TNILNSO_7ScaleInE1ELSQ_1EEEEEENS4_6LayoutINS5_IJSC_SB_SB_EEENS5_IJSB_NSA_ILi0EEESV_EEEEENS5_IJNS4_10UnderscoreESY_SY_EEEEENS4_23SM90_TMA_LOAD_MULTICASTENS4_14ComposedLayoutINS4_7SwizzleILi3ELi4ELi3EEENS4_18smem_ptr_flag_bitsILi32EEENST_INS5_IJNSA_ILi8EEENSA_ILi32EEEEEENS5_IJS18_SB_EEEEEEEvNS4_8identityENS4_13SM90_TMA_LOADES1C_vS1D_EENS_8epilogue10collective6detail29Sm90TmaWarpSpecializedAdapterINS1H_15DefaultEpilogueISJ_SK_SK_NS1G_6thread17LinearCombinationISJ_Li1EffLNS1L_9ScaleType4KindE0ELNS_15FloatRoundStyleE2ESJ_EENS1_15EpilogueDefaultEEEEEvvEEEEvNT_6ParamsE,@"STO_CUDA_ENTRY STV_DEFAULT"
_ZN7cutlass13device_kernelINS_4gemm6kernel13GemmUniversalIN4cute5tupleIJiiiiEEENS1_10collective13CollectiveMmaINS1_34MainloopSm90TmaGmmaWarpSpecializedILi5ENS5_IJNS4_1CILi1EEENSA_ILi2EEESB_EEENS1_35KernelTmaWarpSpecializedCooperativeEEENS5_IJNSA_ILi256EEESG_NSA_ILi64EEEEEENS_10tfloat32_tENS5_IJlSB_lEEESJ_SK_NS4_8TiledMMAINS4_8MMA_AtomIJNS4_4SM904GMMA30MMA_64x256x8_F32TF32TF32_SS_TNILNSO_7ScaleInE1ELSQ_1EEEEEENS4_6LayoutINS5_IJSC_SB_SB_EEENS5_IJSB_NSA_ILi0EEESV_EEEEENS5_IJNS4_10UnderscoreESY_SY_EEEEENS4_23SM90_TMA_LOAD_MULTICASTENS4_14ComposedLayoutINS4_7SwizzleILi3ELi4ELi3EEENS4_18smem_ptr_flag_bitsILi32EEENST_INS5_IJNSA_ILi8EEENSA_ILi32EEEEEENS5_IJS18_SB_EEEEEEEvNS4_8identityENS4_13SM90_TMA_LOADES1C_vS1D_EENS_8epilogue10collective6detail29Sm90TmaWarpSpecializedAdapterINS1H_15DefaultEpilogueISJ_SK_SK_NS1G_6thread17LinearCombinationISJ_Li1EffLNS1L_9ScaleType4KindE0ELNS_15FloatRoundStyleE2ESJ_EENS1_15EpilogueDefaultEEEEEvvEEEEvNT_6ParamsE:
[----:B------:R-:W0:Y:S02]  /*0000*/  LDC R1, c[0x0][0x28] ;  /* 0x00000a00ff017b82 */ /* 0x000e240000000800 */
[----:B0-----:R-:W-:Y:S01]  /*0010*/  VIADD R1, R1, 0xfffff300 ;  /* 0xfffff30001017836 */ /* 0x001fe20000000000 */
[----:B------:R-:W0:Y:S01]  /*0020*/  S2R R5, SR_TID.X ;  /* 0x0000000000057919 */ /* 0x000e220000002100 */
[----:B------:R-:W-:Y:S01]  /*0030*/  ELECT P0, URZ, PT ;  /* 0x00000000003f782f */ /* 0x000fe20003800000 */
[----:B------:R-:W-:Y:S01]  /*0040*/  BSSY B0, `(.L_x_0) ;  /* 0x0000015000007945 */ /* 0x000fe20003800000 */
[--C-:B0-----:R-:W-:Y:S02]  /*0050*/  SHF.R.U32.HI R0, RZ, 0x5, R5.reuse ;  /* 0x00000005ff007819 */ /* 0x101fe40000011605 */
[----:B------:R-:W-:-:S03]  /*0060*/  SHF.R.U32.HI R2, RZ, 0x7, R5 ;  /* 0x00000007ff027819 */ /* 0x000fc60000011605 */
[----:B------:R-:W0:Y:S04]  /*0070*/  SHFL.IDX PT, R3, R0, RZ, 0x1f ;  /* 0x00001fff00037589 */ /* 0x000e2800000e0000 */
[----:B------:R-:W1:Y:S01]  /*0080*/  SHFL.IDX PT, R2, R2, RZ, 0x1f ;  /* 0x00001fff02027589 */ /* 0x000e6200000e0000 */
[----:B0-----:R-:W-:Y:S02]  /*0090*/  R2UR UR9, R3 ;  /* 0x00000000030972ca */ /* 0x001fe400000e0000 */
[----:B-1----:R-:W-:-:S11]  /*00a0*/  R2UR UR5, R2 ;  /* 0x00000000020572ca */ /* 0x002fd600000e0000 */
[----:B------:R-:W-:Y:S02]  /*00b0*/  USHF.R.S32.HI UR4, URZ, 0x1f, UR9 ;  /* 0x0000001f3f047899 */ /* 0x000fe40008011409 */
[----:B------:R-:W-:Y:S02]  /*00c0*/  ISETP.NE.OR P0, PT, RZ, UR9, !P0 ;  /* 0x00000009ff007c0c */ /* 0x000fe4000c705670 */
[----:B------:R-:W-:-:S04]  /*00d0*/  ULEA.HI UR4, UR4, UR9, URZ, 0x2 ;  /* 0x0000000904047291 */ /* 0x000fc8000f8f103f */
[----:B------:R-:W-:-:S04]  /*00e0*/  ULOP3.LUT UR4, UR4, 0xfffffffc, URZ, 0xc0, !UPT ;  /* 0xfffffffc04047892 */ /* 0x000fc8000f8ec03f */
[----:B------:R-:W-:-:S03]  /*00f0*/  UIADD3 UR9, UR9, -UR4, URZ ;  /* 0x8000000409097290 */ /* 0x000fc6000fffe03f */
[----:B------:R-:W-:Y:S09]  /*0100*/  @P0 BRA `(.L_x_1) ;  /* 0x0000000000200947 */ /* 0x000ff20003800000 */
[----:B------:R-:W-:Y:S02]  /*0110*/  ULDC.64 UR6, c[0x0][0x198] ;  /* 0x0000660000067ab9 */ /* 0x000fe40000000a00 */
[----:B------:R-:W-:Y:S02]  /*0120*/  UIADD3 UR10, UP0, UR6, 0xf0, URZ ;  /* 0x000000f0060a7890 */ /* 0x000fe4000ff1e03f */
[----:B------:R-:W-:Y:S02]  /*0130*/  UIADD3 UR6, UP1, UR6, 0x1f0, URZ ;  /* 0x000001f006067890 */ /* 0x000fe4000ff3e03f */
[----:B------:R-:W-:Y:S02]  /*0140*/  UIADD3.X UR11, URZ, UR7, URZ, UP0, !UPT ;  /* 0x000000073f0b7290 */ /* 0x000fe400087fe43f */
[----:B------:R-:W-:-:S07]  /*0150*/  UIADD3.X UR7, URZ, UR7, URZ, UP1, !UPT ;  /* 0x000000073f077290 */ /* 0x000fce0008ffe43f */
[----:B------:R0:W-:Y:S02]  /*0160*/  UTMACCTL.PF [UR10] ;  /* 0x000000000a0079b9 */ /* 0x0001e40008040000 */
[----:B------:R0:W-:Y:S02]  /*0170*/  UTMACCTL.PF [UR6] ;  /* 0x00000000060079b9 */ /* 0x0001e40008040000 */
[----:B0-----:R-:W-:Y:S01]  /*0180*/  NOP ;  /* 0x0000000000007918 */ /* 0x001fe20000000000 */
.L_x_1:
[----:B------:R-:W-:Y:S05]  /*0190*/  BSYNC B0 ;  /* 0x0000000000007941 */ /* 0x000fea0003800000 */
.L_x_0:
[----:B------:R-:W0:Y:S01]  /*01a0*/  SHFL.IDX PT, R2, R0, RZ, 0x1f ;  /* 0x00001fff00027589 */ /* 0x000e2200000e0000 */
[----:B------:R-:W-:Y:S01]  /*01b0*/  UISETP.NE.AND UP0, UPT, UR9, 0x3, UPT ;  /* 0x000000030900788c */ /* 0x000fe2000bf05270 */
[----:B------:R-:W-:Y:S01]  /*01c0*/  ISETP.NE.AND P2, PT, RZ, UR5, PT ;  /* 0x00000005ff007c0c */ /* 0x000fe2000bf45270 */
[----:B------:R-:W-:Y:S02]  /*01d0*/  UIADD3 UR16, UR5, -0x1, URZ ;  /* 0xffffffff05107890 */ /* 0x000fe4000fffe03f */
[----:B------:R-:W-:Y:S02]  /*01e0*/  UISETP.EQ.OR UP0, UPT, UR9, URZ, !UP0 ;  /* 0x0000003f0900728c */ /* 0x000fe4000c702670 */
[----:B------:R-:W-:Y:S02]  /*01f0*/  UISETP.GE.U32.AND UP1, UPT, UR16, 0x2, UPT ;  /* 0x000000021000788c */ /* 0x000fe4000bf26070 */
[----:B------:R-:W-:-:S04]  /*0200*/  UISETP.EQ.AND UP0, UPT, UR5, URZ, UP0 ;  /* 0x0000003f0500728c */ /* 0x000fc80008702270 */
[----:B------:R-:W-:-:S04]  /*0210*/  USEL UR38, URZ, 0x1, !UP0 ;  /* 0x000000013f267887 */ /* 0x000fc8000c000000 */
[----:B------:R-:W-:Y:S01]  /*0220*/  USEL UR38, UR38, 0x2, UP1 ;  /* 0x0000000226267887 */ /* 0x000fe20008800000 */
[----:B0-----:R-:W-:-:S13]  /*0230*/  ISETP.NE.AND P0, PT, R2, RZ, PT ;  /* 0x000000ff0200720c */ /* 0x001fda0003f05270 */
[----:B------:R-:W-:Y:S05]  /*0240*/  @P0 BRA `(.L_x_2) ;  /* 0x0000000000600947 */ /* 0x000fea0003800000 */
[----:B------:R-:W0:Y:S01]  /*0250*/  S2UR UR8, SR_CgaCtaId ;  /* 0x00000000000879c3 */ /* 0x000e220000008800 */
[----:B------:R-:W-:Y:S01]  /*0260*/  UMOV UR4, 0x400 ;  /* 0x0000040000047882 */ /* 0x000fe20000000000 */
[----:B------:R-:W-:Y:S01]  /*0270*/  UMOV UR5, 0x1 ;  /* 0x0000000100057882 */ /* 0x000fe20000000000 */
[----:B------:R-:W-:Y:S01]  /*0280*/  UMOV UR6, 0x4 ;  /* 0x0000000400067882 */ /* 0x000fe20000000000 */
[----:B------:R-:W-:Y:S01]  /*0290*/  ELECT P0, URZ, PT ;  /* 0x00000000003f782f */ /* 0x000fe20003800000 */
[----:B------:R-:W-:-:S04]  /*02a0*/  UIADD3 UR6, -UR6, 0x100000, URZ ;  /* 0x0010000006067890 */ /* 0x000fc8000fffe13f */
[----:B------:R-:W-:Y:S02]  /*02b0*/  USHF.L.U32 UR7, UR6, 0xb, URZ ;  /* 0x0000000b06077899 */ /* 0x000fe4000800063f */
[----:B------:R-:W-:Y:S02]  /*02c0*/  USHF.L.U32 UR6, UR6, 0x1, URZ ;  /* 0x0000000106067899 */ /* 0x000fe4000800063f */
[----:B0-----:R-:W-:Y:S02]  /*02d0*/  ULEA UR8, UR8, UR4, 0x18 ;  /* 0x0000000408087291 */ /* 0x001fe4000f8ec03f */
[----:B------:R-:W-:-:S04]  /*02e0*/  UIADD3 UR4, -UR5, 0x100000, URZ ;  /* 0x0010000005047890 */ /* 0x000fc8000fffe13f */
[----:B------:R-:W-:Y:S02]  /*02f0*/  USHF.L.U32 UR5, UR4, 0xb, URZ ;  /* 0x0000000b04057899 */ /* 0x000fe4000800063f */
[----:B------:R-:W-:Y:S01]  /*0300*/  USHF.L.U32 UR4, UR4, 0x1, URZ ;  /* 0x0000000104047899 */ /* 0x000fe2000800063f */
[----:B------:R-:W0:Y:S11]  /*0310*/  FENCE.VIEW.ASYNC.S ;  /* 0x00000000000073c6 */ /* 0x000e360000000000 */
[----:B0-----:R0:W1:Y:S01]  /*0320*/  SYNCS.EXCH.64 URZ, [UR8], UR4 ;  /* 0x00000004083f75b2 */ /* 0x0010620008000100 */
[----:B------:R0:W2:Y:S01]  /*0330*/  SYNCS.EXCH.64 URZ, [UR8+0x28], UR6 ;  /* 0x00002806083f75b2 */ /* 0x0000a20008000100 */
[----:B------:R0:W3:Y:S01]  /*0340*/  SYNCS.EXCH.64 URZ, [UR8+0x8], UR4 ;  /* 0x00000804083f75b2 */ /* 0x0000e20008000100 */
[----:B------:R0:W4:Y:S01]  /*0350*/  SYNCS.EXCH.64 URZ, [UR8+0x30], UR6 ;  /* 0x00003006083f75b2 */ /* 0x0001220008000100 */
[----:B------:R0:W0:Y:S01]  /*0360*/  SYNCS.EXCH.64 URZ, [UR8+0x10], UR4 ;  /* 0x00001004083f75b2 */ /* 0x0000220008000100 */
[----:B------:R0:W0:Y:S01]  /*0370*/  SYNCS.EXCH.64 URZ, [UR8+0x38], UR6 ;  /* 0x00003806083f75b2 */ /* 0x0000220008000100 */
[----:B------:R0:W0:Y:S01]  /*0380*/  SYNCS.EXCH.64 URZ, [UR8+0x18], UR4 ;  /* 0x00001804083f75b2 */ /* 0x0000220008000100 */
[----:B------:R0:W0:Y:S01]  /*0390*/  SYNCS.EXCH.64 URZ, [UR8+0x40], UR6 ;  /* 0x00004006083f75b2 */ /* 0x0000220008000100 */
[----:B------:R0:W0:Y:S01]  /*03a0*/  SYNCS.EXCH.64 URZ, [UR8+0x20], UR4 ;  /* 0x00002004083f75b2 */ /* 0x0000220008000100 */
[----:B------:R0:W0:Y:S01]  /*03b0*/  SYNCS.EXCH.64 URZ, [UR8+0x48], UR6 ;  /* 0x00004806083f75b2 */ /* 0x0000220008000100 */
[----:B------:R-:W-:Y:S01]  /*03c0*/  NOP ;  /* 0x0000000000007918 */ /* 0x000fe20000000000 */
.L_x_2:
[----:B------:R-:W5:Y:S01]  /*03d0*/  S2UR UR10, SR_CTAID.Y ;  /* 0x00000000000a79c3 */ /* 0x000f620000002600 */
[----:B------:R-:W1:Y:S01]  /*03e0*/  SHFL.IDX PT, R0, R0, RZ, 0x1f ;  /* 0x00001fff00007589 */ /* 0x000e6200000e0000 */
[----:B------:R-:W-:Y:S02]  /*03f0*/  SHF.R.S32.HI R3, RZ, 0x1f, R5 ;  /* 0x0000001fff037819 */ /* 0x000fe40000011405 */
[----:B------:R-:W-:Y:S02]  /*0400*/  ELECT P0, URZ, PT ;  /* 0x00000000003f782f */ /* 0x000fe40003800000 */
[----:B------:R-:W-:Y:S01]  /*0410*/  SHF.R.S32.HI R7, RZ, 0x1f, R2 ;  /* 0x0000001fff077819 */ /* 0x000fe20000011402 */
[----:B0-----:R-:W-:Y:S01]  /*0420*/  ULDC UR4, c[0x0][0x154] ;  /* 0x0000550000047ab9 */ /* 0x001fe20000000800 */
[----:B------:R-:W-:Y:S01]  /*0430*/  LEA.HI R3, R3, R5, RZ, 0x7 ;  /* 0x0000000503037211 */ /* 0x000fe200078f38ff */
[----:B------:R-:W-:Y:S01]  /*0440*/  ULDC UR11, c[0x0][0x148] ;  /* 0x00005200000b7ab9 */ /* 0x000fe20000000800 */
[----:B------:R-:W0:Y:S01]  /*0450*/  S2UR UR13, SR_CTAID.X ;  /* 0x00000000000d79c3 */ /* 0x000e220000002500 */
[----:B------:R-:W-:Y:S01]  /*0460*/  LEA.HI R7, R7, R2, RZ, 0x2 ;  /* 0x0000000207077211 */ /* 0x000fe200078f10ff */
[----:B------:R-:W-:Y:S01]  /*0470*/  NOP ;  /* 0x0000000000007918 */ /* 0x000fe20000000000 */
[----:B------:R-:W-:Y:S01]  /*0480*/  LOP3.LUT R3, R3, 0xffffff80, RZ, 0xc0, !PT ;  /* 0xffffff8003037812 */ /* 0x000fe200078ec0ff */
[----:B------:R-:W-:Y:S01]  /*0490*/  NOP ;  /* 0x0000000000007918 */ /* 0x000fe20000000000 */
[----:B------:R-:W-:-:S03]  /*04a0*/  LOP3.LUT R7, R7, 0x3ffffffc, RZ, 0xc0, !PT ;  /* 0x3ffffffc07077812 */ /* 0x000fc600078ec0ff */
[----:B------:R-:W-:Y:S01]  /*04b0*/  IMAD.IADD R3, R5, 0x1, -R3 ;  /* 0x0000000105037824 */ /* 0x000fe200078e0a03 */
[----:B------:R-:W-:Y:S02]  /*04c0*/  IADD3 R2, R2, -R7, RZ ;  /* 0x8000000702027210 */ /* 0x000fe40007ffe0ff */
[----:B-----5:R-:W-:Y:S02]  /*04d0*/  I2FP.F32.U32 R4, UR10 ;  /* 0x0000000a00047c45 */ /* 0x020fe40008201000 */
[----:B-1----:R-:W-:Y:S02]  /*04e0*/  ISETP.NE.OR P0, PT, R0, RZ, !P0 ;  /* 0x000000ff0000720c */ /* 0x002fe40004705670 */
[----:B------:R-:W-:Y:S01]  /*04f0*/  SHF.R.S32.HI R0, RZ, 0x1f, R3 ;  /* 0x0000001fff007819 */ /* 0x000fe20000011403 */
[----:B------:R-:W-:Y:S01]  /*0500*/  FMUL R8, R4, UR4 ;  /* 0x0000000404087c20 */ /* 0x000fe20008400000 */
[----:B------:R-:W-:Y:S01]  /*0510*/  ULDC UR4, c[0x0][0x150] ;  /* 0x0000540000047ab9 */ /* 0x000fe20000000800 */
[----:B0-----:R-:W-:-:S02]  /*0520*/  I2FP.F32.U32 R4, UR13 ;  /* 0x0000000d00047c45 */ /* 0x001fc40008201000 */
[----:B------:R-:W-:Y:S02]  /*0530*/  LEA.HI R0, R0, R3, RZ, 0x3 ;  /* 0x0000000300007211 */ /* 0x000fe400078f18ff */
[----:B------:R-:W0:Y:S01]  /*0540*/  F2I.U32.TRUNC.NTZ R8, R8 ;  /* 0x0000000800087305 */ /* 0x000e22000020f000 */
[----:B------:R-:W-:Y:S01]  /*0550*/  FMUL R6, R4, UR4 ;  /* 0x0000000404067c20 */ /* 0x000fe20008400000 */
[--C-:B------:R-:W-:Y:S02]  /*0560*/  SHF.R.S32.HI R4, RZ, 0x3, R0.reuse ;  /* 0x00000003ff047819 */ /* 0x100fe40000011400 */
[----:B------:R-:W-:Y:S01]  /*0570*/  VOTEU.ALL UP0, P0 ;  /* 0x00000000003f7886 */ /* 0x000fe20000000000 */
[----:B------:R-:W-:Y:S01]  /*0580*/  SHF.R.S32.HI R5, RZ, 0x1f, R0 ;  /* 0x0000001fff057819 */ /* 0x000fe20000011400 */
[----:B------:R-:W-:Y:S01]  /*0590*/  UMOV UR4, 0x20 ;  /* 0x0000002000047882 */ /* 0x000fe20000000000 */
[----:B------:R-:W1:Y:S01]  /*05a0*/  LDC R0, c[0x0][0x140] ;  /* 0x00005000ff007b82 */ /* 0x000e620000000800 */
[----:B------:R-:W5:Y:S01]  /*05b0*/  F2I.U32.TRUNC.NTZ R6, R6 ;  /* 0x0000000600067305 */ /* 0x000f62000020f000 */
[----:B------:R-:W-:Y:S01]  /*05c0*/  LEA.HI R5, R5, R4, RZ, 0x2 ;  /* 0x0000000405057211 */ /* 0x000fe200078f10ff */
[----:B------:R-:W-:Y:S01]  /*05d0*/  @!UP0 UMOV UR7, 0x400 ;  /* 0x0000040000078882 */ /* 0x000fe20000000000 */
[----:B------:R-:W-:-:S04]  /*05e0*/  @!UP0 UIADD3 UR4, -UR4, 0x100000, URZ ;  /* 0x0010000004048890 */ /* 0x000fc8000fffe13f */
[----:B------:R-:W-:Y:S02]  /*05f0*/  @!UP0 USHF.L.U32 UR5, UR4, 0xb, URZ ;  /* 0x0000000b04058899 */ /* 0x000fe4000800063f */
[----:B------:R-:W-:Y:S01]  /*0600*/  @!UP0 USHF.L.U32 UR4, UR4, 0x1, URZ ;  /* 0x0000000104048899 */ /* 0x000fe2000800063f */
[----:B------:R-:W-:Y:S01]  /*0610*/  LOP3.LUT R5, R5, 0xfffffffc, RZ, 0xc0, !PT ;  /* 0xfffffffc05057812 */ /* 0x000fe200078ec0ff */
[----:B------:R-:W-:Y:S01]  /*0620*/  VOTEU.ALL UP1, P0 ;  /* 0x00000000003f7886 */ /* 0x000fe20000020000 */
[----:B------:R-:W2:Y:S01]  /*0630*/  @!UP0 S2UR UR8, SR_CgaCtaId ;  /* 0x00000000000889c3 */ /* 0x000ea20000008800 */
[----:B0-----:R-:W-:Y:S02]  /*0640*/  R2UR UR12, R8 ;  /* 0x00000000080c72ca */ /* 0x001fe400000e0000 */
[----:B------:R-:W-:-:S04]  /*0650*/  IMAD.IADD R5, R4, 0x1, -R5 ;  /* 0x0000000104057824 */ /* 0x000fc800078e0a05 */
[----:B------:R-:W-:Y:S01]  /*0660*/  IMAD R2, R2, 0x4, R5 ;  /* 0x0000000402027824 */ /* 0x000fe200078e0205 */
[----:B-----5:R-:W-:-:S03]  /*0670*/  R2UR UR6, R6 ;  /* 0x00000000060672ca */ /* 0x020fc600000e0000 */
[----:B------:R-:W-:-:S03]  /*0680*/  IMAD.SHL.U32 R5, R2, 0x4, RZ ;  /* 0x0000000402057824 */ /* 0x000fc600078e00ff */
[----:B------:R-:W-:Y:S02]  /*0690*/  UIADD3 UR12, -UR12, URZ, URZ ;  /* 0x0000003f0c0c7290 */ /* 0x000fe4000fffe13f */
[----:B------:R-:W-:Y:S02]  /*06a0*/  LOP3.LUT R152, R2, 0xc, R5, 0x78, !PT ;  /* 0x0000000c02987812 */ /* 0x000fe400078e7805 */
[----:B------:R-:W-:Y:S01]  /*06b0*/  UIMAD UR14, UR11, UR12, UR10 ;  /* 0x0000000c0b0e72a4 */ /* 0x000fe2000f8e020a */
[----:B-1----:R-:W-:Y:S02]  /*06c0*/  ISETP.EQ.U32.AND P3, PT, R0, 0x1, PT ;  /* 0x000000010000780c */ /* 0x002fe40003f62070 */
[----:B------:R-:W-:Y:S02]  /*06d0*/  UIADD3 UR6, -UR6, URZ, URZ ;  /* 0x0000003f06067290 */ /* 0x000fe4000fffe13f */
[----:B--2---:R-:W-:Y:S01]  /*06e0*/  @!UP0 ULEA UR7, UR8, UR7, 0x18 ;  /* 0x0000000708078291 */ /* 0x004fe2000f8ec03f */
[----:B------:R-:W-:Y:S01]  /*06f0*/  ISETP.NE.AND P1, PT, R152, UR14, PT ;  /* 0x0000000e98007c0c */ /* 0x000fe2000bf25270 */
[----:B------:R-:W-:Y:S01]  /*0700*/  VOTEU.ALL UP0, P0 ;  /* 0x00000000003f7886 */ /* 0x000fe20000000000 */
[----:B------:R-:W-:Y:S01]  /*0710*/  ULDC UR8, c[0x0][0x144] ;  /* 0x0000510000087ab9 */ /* 0x000fe20000000800 */
[----:B------:R-:W-:Y:S01]  /*0720*/  LOP3.LUT P0, RZ, R3, 0x7, RZ, 0xc0, !PT ;  /* 0x0000000703ff7812 */ /* 0x000fe2000780c0ff */
[----:B------:R-:W-:-:S03]  /*0730*/  UIMAD UR8, UR8, UR6, UR13 ;  /* 0x00000006080872a4 */ /* 0x000fc6000f8e020d */
[----:B------:R-:W-:-:S03]  /*0740*/  ISETP.LT.U32.AND P0, PT, R152, 0x2, !P0 ;  /* 0x000000029800780c */ /* 0x000fc60004701070 */
[----:B------:R-:W-:Y:S01]  /*0750*/  ISETP.EQ.OR P1, PT, RZ, UR8, !P1 ;  /* 0x00000008ff007c0c */ /* 0x000fe2000cf22670 */
[----:B------:R-:W0:Y:S02]  /*0760*/  FENCE.VIEW.ASYNC.S ;  /* 0x00000000000073c6 */ /* 0x000e240000000000 */
[----:B0-----:R0:W1:Y:S01]  /*0770*/  @!UP0 SYNCS.EXCH.64 URZ, [UR7+0x60], UR4 ;  /* 0x00006004073f85b2 */ /* 0x0010620008000100 */
[----:B------:R-:W-:-:S04]  /*0780*/  PLOP3.LUT P0, PT, P0, P1, PT, 0x80, 0x0 ;  /* 0x000000000000781c */ /* 0x000fc80000703070 */
[----:B------:R-:W-:Y:S01]  /*0790*/  P2R R17, PR, RZ, 0x1 ;  /* 0x00000001ff117803 */ /* 0x000fe20000000000 */
[----:B------:R0:W2:Y:S01]  /*07a0*/  @!UP1 SYNCS.EXCH.64 URZ, [UR7+0x68], UR4 ;  /* 0x00006804073f95b2 */ /* 0x0000a20008000100 */
[----:B------:R-:W-:Y:S01]  /*07b0*/  NOP ;  /* 0x0000000000007918 */ /* 0x000fe20000000000 */
[----:B------:R-:W-:Y:S06]  /*07c0*/  @!P3 BRA `(.L_x_3) ;  /* 0x000000000008b947 */ /* 0x000fec0003800000 */
[----:B-1234-:R-:W-:Y:S01]  /*07d0*/  UCGABAR_ARV ;  /* 0x00000000000079c7 */ /* 0x01efe20008000000 */
[----:B------:R-:W-:Y:S05]  /*07e0*/  BRA `(.L_x_4) ;  /* 0x0000000000047947 */ /* 0x000fea0003800000 */
.L_x_3:
[----:B-1234-:R-:W-:Y:S01]  /*07f0*/  NOP ;  /* 0x0000000000007918 */ /* 0x01efe20000000000 */
.L_x_4:
[----:B0-----:R-:W-:Y:S01]  /*0800*/  ULDC UR4, c[0x0][0x65c] ;  /* 0x0001970000047ab9 */ /* 0x001fe20000000800 */
[----:B------:R-:W-:Y:S01]  /*0810*/  UMOV UR5, URZ ;  /* 0x0000003f00057c82 */ /* 0x000fe20008000000 */
[----:B------:R-:W-:-:S03]  /*0820*/  UISETP.NE.AND UP0, UPT, UR4, 0x1, UPT ;  /* 0x000000010400788c */ /* 0x000fc6000bf05270 */
[----:B------:R-:W-:Y:S01]  /*0830*/  UMOV UR4, UR13 ;  /* 0x0000000d00047c82 */ /* 0x000fe20008000000 */
[----:B------:R-:W-:Y:S02]  /*0840*/  UP2UR UR39, UPR, URZ, 0x1 ;  /* 0x000000013f277883 */ /* 0x000fe40008000000 */
[----:B------:R-:W-:Y:S02]  /*0850*/  PLOP3.LUT P0, PT, PT, PT, UP0, 0x80, 0x0 ;  /* 0x000000000000781c */ /* 0x000fe40003f0f008 */
[----:B------:R-:W-:Y:S02]  /*0860*/  PLOP3.LUT P1, PT, PT, PT, UP0, 0x80, 0x0 ;  /* 0x000000000000781c */ /* 0x000fe40003f2f008 */
[----:B------:R-:W-:Y:S01]  /*0870*/  PLOP3.LUT P5, PT, PT, PT, UP0, 0x80, 0x0 ;  /* 0x000000000000781c */ /* 0x000fe20003faf008 */
[----:B------:R-:W-:Y:S01]  /*0880*/  @UP0 ULDC UR14, c[0x0][0x10] ;  /* 0x00000400000e0ab9 */ /* 0x000fe20000000800 */
[----:B------:R-:W-:Y:S01]  /*0890*/  @UP0 UMOV UR6, UR10 ;  /* 0x0000000a00060c82 */ /* 0x000fe20008000000 */
[----:B------:R-:W-:Y:S01]  /*08a0*/  @UP0 UMOV UR7, URZ ;  /* 0x0000003f00070c82 */ /* 0x000fe20008000000 */
[----:B------:R-:W-:Y:S01]  /*08b0*/  PLOP3.LUT P4, PT, PT, PT, UP0, 0x80, 0x0 ;  /* 0x000000000000781c */ /* 0x000fe20003f8f008 */
[----:B------:R-:W-:-:S03]  /*08c0*/  @UP0 UIMAD.WIDE.U32 UR14, UR13, UR14, UR6 ;  /* 0x0000000e0d0e02a5 */ /* 0x000fc6000f8e0006 */
[----:B------:R-:W-:Y:S01]  /*08d0*/  @!UP0 ULDC UR7, c[0x0][0xc] ;  /* 0x0000030000078ab9 */ /* 0x000fe20000000800 */
[----:B------:R-:W-:Y:S01]  /*08e0*/  @UP0 UMOV UR6, URZ ;  /* 0x0000003f00060c82 */ /* 0x000fe20008000000 */
[----:B------:R-:W-:Y:S01]  /*08f0*/  @!UP0 UIMAD.WIDE.U32 UR4, UR10, UR7, UR4 ;  /* 0x000000070a0482a5 */ /* 0x000fe2000f8e0004 */
[----:B------:R-:W-:Y:S01]  /*0900*/  IMAD.U32 R2, RZ, RZ, UR14 ;  /* 0x0000000eff027e24 */ /* 0x000fe2000f8e00ff */
[----:B------:R-:W-:Y:S02]  /*0910*/  @UP0 UIADD3 UR6, UR15, UR6, URZ ;  /* 0x000000060f060290 */ /* 0x000fe4000fffe03f */
[----:B------:R-:W-:Y:S01]  /*0920*/  MOV R3, UR15 ;  /* 0x0000000f00037c02 */ /* 0x000fe20008000f00 */
[----:B------:R-:W-:Y:S01]  /*0930*/  @P0 IMAD.MOV.U32 R7, RZ, RZ, R2 ;  /* 0x000000ffff070224 */ /* 0x000fe200078e0002 */
[----:B------:R-:W-:Y:S01]  /*0940*/  MOV R3, UR5 ;  /* 0x0000000500037c02 */ /* 0x000fe20008000f00 */
[----:B------:R-:W-:Y:S02]  /*0950*/  IMAD.U32 R5, RZ, RZ, UR5 ;  /* 0x00000005ff057e24 */ /* 0x000fe4000f8e00ff */
[----:B------:R-:W-:-:S02]  /*0960*/  IMAD.U32 R2, RZ, RZ, UR4 ;  /* 0x00000004ff027e24 */ /* 0x000fc4000f8e00ff */
[----:B------:R-:W-:Y:S01]  /*0970*/  @P1 IMAD.U32 R6, RZ, RZ, UR6 ;  /* 0x00000006ff061e24 */ /* 0x000fe2000f8e00ff */
[----:B------:R-:W-:Y:S01]  /*0980*/  @!P5 MOV R6, R5 ;  /* 0x000000050006d202 */ /* 0x000fe20000000f00 */
[----:B------:R-:W-:Y:S02]  /*0990*/  @!P4 IMAD.MOV.U32 R7, RZ, RZ, R2 ;  /* 0x000000ffff07c224 */ /* 0x000fe400078e0002 */
[----:B------:R-:W-:Y:S02]  /*09a0*/  IMAD.U32 R4, RZ, RZ, UR4 ;  /* 0x00000004ff047e24 */ /* 0x000fe4000f8e00ff */
[----:B------:R0:W-:Y:S04]  /*09b0*/  STL [R1+0x204], R6 ;  /* 0x0002040601007387 */ /* 0x0001e80000100800 */
[----:B------:R0:W-:Y:S01]  /*09c0*/  STL [R1+0x208], R7 ;  /* 0x0002080701007387 */ /* 0x0001e20000100800 */
[----:B------:R-:W-:Y:S05]  /*09d0*/  @!P3 BRA `(.L_x_5) ;  /* 0x00000000000cb947 */ /* 0x000fea0003800000 */
[----:B------:R-:W-:Y:S01]  /*09e0*/  UCGABAR_WAIT ;  /* 0x0000000000007dc7 */ /* 0x000fe20008000000 */
[----:B------:R-:W-:Y:S01]  /*09f0*/  CCTL.IVALL ;  /* 0x00000000ff00798f */ /* 0x000fe20002000000 */
[----:B------:R-:W-:Y:S05]  /*0a00*/  BRA `(.L_x_6) ;  /* 0x0000000000047947 */ /* 0x000fea0003800000 */
.L_x_5:
[----:B------:R-:W-:Y:S06]  /*0a10*/  BAR.SYNC.DEFER_BLOCKING 0x0 ;  /* 0x0000000000007b1d */ /* 0x000fec0000010000 */
.L_x_6:
[----:B------:R-:W-:Y:S05]  /*0a20*/  @!P2 BRA `(.L_x_7) ;  /* 0x000002100024a947 */ /* 0x000fea0003800000 */
[----:B------:R-:W-:-:S06]  /*0a30*/  UISETP.GT.U32.AND UP0, UPT, UR16, 0x1, UPT ;  /* 0x000000011000788c */ /* 0x000fcc000bf04070 */
[----:B------:R-:W-:-:S13]  /*0a40*/  PLOP3.LUT P0, PT, PT, PT, UP0, 0x80, 0x0 ;  /* 0x000000000000781c */ /* 0x000fda0003f0f008 */
[----:B------:R-:W-:Y:S05]  /*0a50*/  @P0 EXIT ;  /* 0x000000000000094d */ /* 0x000fea0003800000 */
[----:B------:R-:W-:Y:S01]  /*0a60*/  ULDC.64 UR4, c[0x0][0x650] ;  /* 0x0001940000047ab9 */ /* 0x000fe20000000a00 */
[----:B------:R-:W-:Y:S01]  /*0a70*/  UMOV UR40, 0xffffffff ;  /* 0xffffffff00287882 */ /* 0x000fe20000000000 */
[----:B------:R-:W-:Y:S01]  /*0a80*/  ISETP.GE.U32.AND P0, PT, R7, UR4, PT ;  /* 0x0000000407007c0c */ /* 0x000fe2000bf06070 */
[----:B------:R-:W-:Y:S01]  /*0a90*/  UMOV UR41, 0xffffffff ;  /* 0xffffffff00297882 */ /* 0x000fe20000000000 */
[----:B------:R-:W-:Y:S01]  /*0aa0*/  UMOV UR42, 0xffffffff ;  /* 0xffffffff002a7882 */ /* 0x000fe20000000000 */
[----:B------:R-:W-:Y:S02]  /*0ab0*/  PRMT R0, RZ, 0x7610, R0 ;  /* 0x00007610ff007816 */ /* 0x000fe40000000000 */
[----:B------:R-:W-:-:S13]  /*0ac0*/  ISETP.GE.U32.AND.EX P0, PT, R6, UR5, PT, P0 ;  /* 0x0000000506007c0c */ /* 0x000fda000bf06100 */
[----:B------:R-:W-:Y:S05]  /*0ad0*/  @P0 BRA `(.L_x_8) ;  /* 0x0000000400480947 */ /* 0x000fea0003800000 */
[----:B------:R-:W-:Y:S01]  /*0ae0*/  ULDC.64 UR16, c[0x0][0x628] ;  /* 0x00018a0000107ab9 */ /* 0x000fe20000000a00 */
[C---:B------:R-:W-:Y:S01]  /*0af0*/  R2UR UR19, R7.reuse ;  /* 0x00000000071372ca */ /* 0x040fe200000e0000 */
[----:B------:R-:W-:Y:S01]  /*0b00*/  ULDC UR18, c[0x0][0x630] ;  /* 0x00018c0000127ab9 */ /* 0x000fe20000000800 */
[----:B------:R-:W-:Y:S02]  /*0b10*/  ISETP.NE.U32.AND P0, PT, RZ, UR16, PT ;  /* 0x00000010ff007c0c */ /* 0x000fe4000bf05070 */
[----:B------:R-:W-:Y:S02]  /*0b20*/  R2UR UR4, R7 ;  /* 0x00000000070472ca */ /* 0x000fe400000e0000 */
[----:B------:R-:W-:Y:S02]  /*0b30*/  ISETP.NE.AND.EX P0, PT, RZ, UR17, PT, P0 ;  /* 0x00000011ff007c0c */ /* 0x000fe4000bf05300 */
[----:B------:R-:W-:-:S11]  /*0b40*/  R2UR UR5, R6 ;  /* 0x00000000060572ca */ /* 0x000fd600000e0000 */
[----:B------:R-:W-:Y:S05]  /*0b50*/  @!P0 BRA `(.L_x_9) ;  /* 0x0000000000308947 */ /* 0x000fea0003800000 */
[----:B------:R-:W-:Y:S01]  /*0b60*/  R2UR UR4, R7 ;  /* 0x00000000070472ca */ /* 0x000fe200000e0000 */
[----:B------:R-:W-:Y:S01]  /*0b70*/  ULDC UR9, c[0x0][0x634] ;  /* 0x00018d0000097ab9 */ /* 0x000fe20000000800 */
[----:B------:R-:W-:-:S11]  /*0b80*/  R2UR UR13, R6 ;  /* 0x00000000060d72ca */ /* 0x000fd600000e0000 */
[----:B------:R-:W-:-:S04]  /*0b90*/  UIADD3 UR9, UP0, UR4, UR9, URZ ;  /* 0x0000000904097290 */ /* 0x000fc8000ff1e03f */
[----:B------:R-:W-:-:S04]  /*0ba0*/  UIADD3.X UR13, URZ, UR13, URZ, UP0, !UPT ;  /* 0x0000000d3f0d7290 */ /* 0x000fc800087fe43f */
[----:B------:R-:W-:-:S04]  /*0bb0*/  UIMAD.WIDE.U32 UR4, UR13, UR16, URZ ;  /* 0x000000100d0472a5 */ /* 0x000fc8000f8e003f */
[----:B------:R-:W-:Y:S02]  /*0bc0*/  UIMAD.WIDE.U32 UR6, UP0, UR9, UR17, UR4 ;  /* 0x00000011090672a5 */ /* 0x000fe4000f800004 */
[----:B------:R-:W-:Y:S02]  /*0bd0*/  UIMAD.WIDE.U32 UR4, UR9, UR16, URZ ;  /* 0x00000010090472a5 */ /* 0x000fe4000f8e003f */
[----:B------:R-:W-:Y:S02]  /*0be0*/  UIADD3.X UR15, URZ, URZ, URZ, UP0, !UPT ;  /* 0x0000003f3f0f7290 */ /* 0x000fe400087fe43f */
[----:B------:R-:W-:Y:S01]  /*0bf0*/  UIADD3 URZ, UP0, UR5, UR6, URZ ;  /* 0x00000006053f7290 */ /* 0x000fe2000ff1e03f */
[----:B------:R-:W-:-:S03]  /*0c00*/  UMOV UR14, UR7 ;  /* 0x00000007000e7c82 */ /* 0x000fc60008000000 */
[----:B------:R-:W-:-:S12]  /*0c10*/  UIMAD.WIDE.U32.X UR4, UR13, UR17, UR14, UP0 ;  /* 0x000000110d0472a5 */ /* 0x000fd800080e040e */
.L_x_9:
[----:B------:R-:W-:Y:S01]  /*0c20*/  USHF.R.U64 UR42, UR4, UR18, UR5 ;  /* 0x00000012042a7299 */ /* 0x000fe20008001205 */
[----:B------:R-:W-:Y:S01]  /*0c30*/  R2UR UR7, R6 ;  /* 0x00000000060772ca */ /* 0x000fe200000e0000 */
[----:B------:R-:W-:Y:S02]  /*0c40*/  USHF.R.U32.HI UR4, URZ, UR18, UR5 ;  /* 0x000000123f047299 */ /* 0x000fe40008011605 */
[----:B------:R-:W-:Y:S01]  /*0c50*/  UIADD3 UR5, UP0, URZ, -UR42, URZ ;  /* 0x8000002a3f057290 */ /* 0x000fe2000ff1e03f */
[----:B------:R-:W-:Y:S01]  /*0c60*/  ULDC.64 UR14, c[0x0][0x620] ;  /* 0x00018800000e7ab9 */ /* 0x000fe20000000a00 */
[----:B------:R-:W-:Y:S02]  /*0c70*/  UMOV UR6, UR19 ;  /* 0x0000001300067c82 */ /* 0x000fe40008000000 */
[----:B------:R-:W-:Y:S01]  /*0c80*/  UIADD3.X UR4, URZ, ~UR4, URZ, UP0, !UPT ;  /* 0x800000043f047290 */ /* 0x000fe200087fe43f */
[----:B------:R-:W-:Y:S01]  /*0c90*/  ULDC UR9, c[0x0][0x618] ;  /* 0x0001860000097ab9 */ /* 0x000fe20000000800 */
[----:B------:R-:W-:-:S02]  /*0ca0*/  UIMAD UR12, UR11, UR12, UR10 ;  /* 0x0000000c0b0c72a4 */ /* 0x000fc4000f8e020a */
[----:B------:R-:W-:Y:S02]  /*0cb0*/  UIMAD UR4, UR4, UR14, URZ ;  /* 0x0000000e040472a4 */ /* 0x000fe4000f8e023f */
[----:B------:R-:W-:Y:S02]  /*0cc0*/  UIMAD.WIDE.U32 UR6, UR5, UR14, UR6 ;  /* 0x0000000e050672a5 */ /* 0x000fe4000f8e0006 */
[----:B------:R-:W-:Y:S01]  /*0cd0*/  UIMAD UR4, UR5, UR15, UR4 ;  /* 0x0000000f050472a4 */ /* 0x000fe2000f8e0204 */
[----:B------:R-:W-:Y:S01]  /*0ce0*/  ULDC UR10, c[0x0][0x608] ;  /* 0x00018200000a7ab9 */ /* 0x000fe20000000800 */
[----:B------:R-:W-:Y:S02]  /*0cf0*/  ULDC UR18, c[0x0][0x658] ;  /* 0x0001960000127ab9 */ /* 0x000fe40000000800 */
[----:B------:R-:W-:Y:S01]  /*0d00*/  UIADD3 UR7, UR7, UR4, URZ ;  /* 0x0000000407077290 */ /* 0x000fe2000fffe03f */
[----:B------:R-:W-:Y:S02]  /*0d10*/  UMOV UR11, 0xffffffff ;  /* 0xffffffff000b7882 */ /* 0x000fe40000000000 */
[----:B------:R-:W-:Y:S01]  /*0d20*/  ULDC.64 UR4, c[0x0][0x640] ;  /* 0x0001900000047ab9 */ /* 0x000fe20000000a00 */
[----:B------:R-:W-:Y:S01]  /*0d30*/  USHF.R.U64 UR16, UR6, UR9, UR7 ;  /* 0x0000000906107299 */ /* 0x000fe20008001207 */
[----:B------:R-:W-:Y:S01]  /*0d40*/  ISETP.NE.U32.AND P0, PT, RZ, UR4, PT ;  /* 0x00000004ff007c0c */ /* 0x000fe2000bf05070 */
[----:B------:R-:W-:-:S02]  /*0d50*/  USHF.R.U32.HI UR7, URZ, UR9, UR7 ;  /* 0x000000093f077299 */ /* 0x000fc40008011607 */
[----:B------:R-:W-:Y:S01]  /*0d60*/  USHF.L.U32 UR6, UR11, UR18, URZ ;  /* 0x000000120b067299 */ /* 0x000fe2000800063f */
[----:B------:R-:W-:Y:S01]  /*0d70*/  ISETP.NE.AND.EX P0, PT, RZ, UR5, PT, P0 ;  /* 0x00000005ff007c0c */ /* 0x000fe2000bf05300 */
[----:B------:R-:W-:Y:S02]  /*0d80*/  USHF.R.U64 UR22, UR16, UR10, UR7 ;  /* 0x0000000a10167299 */ /* 0x000fe40008001207 */
[----:B------:R-:W-:Y:S02]  /*0d90*/  USHF.R.U32.HI UR7, URZ, UR10, UR7 ;  /* 0x0000000a3f077299 */ /* 0x000fe40008011607 */
[----:B------:R-:W-:Y:S02]  /*0da0*/  UISETP.NE.AND UP1, UPT, UR39, URZ, UPT ;  /* 0x0000003f2700728c */ /* 0x000fe4000bf25270 */
[----:B------:R-:W-:Y:S01]  /*0db0*/  USHF.R.U64 UR23, UR22, UR18, UR7 ;  /* 0x0000001216177299 */ /* 0x000fe20008001207 */
[----:B------:R-:W-:Y:S01]  /*0dc0*/  ULDC UR17, c[0x0][0x600] ;  /* 0x0001800000117ab9 */ /* 0x000fe20000000800 */
[----:B------:R-:W-:-:S02]  /*0dd0*/  ULOP3.LUT UR13, URZ, UR6, URZ, 0x33, !UPT ;  /* 0x000000063f0d7292 */ /* 0x000fc4000f8e333f */
[----:B------:R-:W-:Y:S02]  /*0de0*/  UIADD3 UR15, UR17, -0x1, URZ ;  /* 0xffffffff110f7890 */ /* 0x000fe4000fffe03f */
[----:B------:R-:W-:Y:S02]  /*0df0*/  USEL UR12, UR8, UR12, !UP1 ;  /* 0x0000000c080c7287 */ /* 0x000fe4000c800000 */
[----:B------:R-:W-:Y:S01]  /*0e00*/  USHF.R.U32.HI UR7, URZ, UR18, UR7 ;  /* 0x000000123f077299 */ /* 0x000fe20008011607 */
[----:B------:R-:W-:Y:S01]  /*0e10*/  ULDC UR19, c[0x0][0x648] ;  /* 0x0001920000137ab9 */ /* 0x000fe20000000800 */
[----:B------:R-:W-:Y:S01]  /*0e20*/  ULDC UR20, c[0x0][0x638] ;  /* 0x00018e0000147ab9 */ /* 0x000fe20000000800 */
[----:B------:R-:W-:Y:S01]  /*0e30*/  UMOV UR21, 0x1 ;  /* 0x0000000100157882 */ /* 0x000fe20000000000 */
[----:B------:R-:W-:Y:S01]  /*0e40*/  UMOV UR6, UR23 ;  /* 0x0000001700067c82 */ /* 0x000fe20008000000 */
[----:B------:R-:W-:Y:S07]  /*0e50*/  @!P0 BRA `(.L_x_10) ;  /* 0x0000000000308947 */ /* 0x000fee0003800000 */
[----:B------:R-:W-:Y:S02]  /*0e60*/  ULDC UR10, c[0x0][0x64c] ;  /* 0x00019300000a7ab9 */ /* 0x000fe40000000800 */
        /* <DEDUP_REMOVED lines=8> */
[----:B------:R-:W-:-:S07]  /*0ef0*/  UIMAD.WIDE.U32.X UR4, UR14, UR5, UR10, UP0 ;  /* 0x000000050e0472a5 */ /* 0x000fce00080e040a */
[----:B------:R-:W-:Y:S01]  /*0f00*/  UMOV UR6, UR4 ;  /* 0x0000000400067c82 */ /* 0x000fe20008000000 */
[----:B------:R-:W-:-:S05]  /*0f10*/  UMOV UR7, UR5 ;  /* 0x0000000500077c82 */ /* 0x000fca0008000000 */
.L_x_10:
[----:B------:R-:W-:Y:S01]  /*0f20*/  USHF.R.U64 UR5, UR6, UR19, UR7 ;  /* 0x0000001306057299 */ /* 0x000fe20008001207 */
[----:B------:R-:W-:Y:S01]  /*0f30*/  IMAD.MOV.U32 R0, RZ, RZ, 0x1 ;  /* 0x00000001ff007424 */ /* 0x000fe200078e00ff */
[----:B------:R-:W-:Y:S02]  /*0f40*/  USHF.L.U32 UR4, UR21, UR18, URZ ;  /* 0x0000001215047299 */ /* 0x000fe4000800063f */
[----:B------:R-:W-:Y:S02]  /*0f50*/  ULOP3.LUT UR13, UR22, UR13, URZ, 0xc0, !UPT ;  /* 0x0000000d160d7292 */ /* 0x000fe4000f8ec03f */
[----:B------:R-:W-:Y:S02]  /*0f60*/  UIADD3 UR6, -UR5, URZ, URZ ;  /* 0x0000003f05067290 */ /* 0x000fe4000fffe13f */
[----:B------:R-:W-:Y:S02]  /*0f70*/  UIMAD UR13, UR4, UR5, UR13 ;  /* 0x00000005040d72a4 */ /* 0x000fe4000f8e020d */
[----:B------:R-:W-:-:S02]  /*0f80*/  ULOP3.LUT UR15, UR16, UR15, URZ, 0xc0, !UPT ;  /* 0x0000000f100f7292 */ /* 0x000fc4000f8ec03f */
[----:B------:R-:W-:Y:S01]  /*0f90*/  UIMAD UR4, UR6, UR20, UR23 ;  /* 0x00000014060472a4 */ /* 0x000fe2000f8e0217 */
[----:B------:R-:W-:Y:S01]  /*0fa0*/  ULDC UR5, c[0x0][0x610] ;  /* 0x0001840000057ab9 */ /* 0x000fe20000000800 */
[----:B------:R-:W-:Y:S02]  /*0fb0*/  UISETP.NE.AND UP0, UPT, UR39, URZ, UPT ;  /* 0x0000003f2700728c */ /* 0x000fe4000bf05270 */
[----:B------:R-:W-:Y:S02]  /*0fc0*/  UIMAD UR12, UR13, UR5, UR12 ;  /* 0x000000050d0c72a4 */ /* 0x000fe4000f8e020c */
[----:B------:R-:W-:-:S04]  /*0fd0*/  UIMAD UR4, UR4, UR17, UR15 ;  /* 0x00000011040472a4 */ /* 0x000fc8000f8e020f */
[----:B------:R-:W-:Y:S02]  /*0fe0*/  USEL UR41, UR4, UR12, !UP0 ;  /* 0x0000000c04297287 */ /* 0x000fe4000c000000 */
[----:B------:R-:W-:-:S12]  /*0ff0*/  USEL UR40, UR12, UR4, !UP0 ;  /* 0x000000040c287287 */ /* 0x000fd8000c000000 */
.L_x_8:
[----:B------:R-:W-:-:S08]  /*1000*/  NOP ;  /* 0x0000000000007918 */ /* 0x000fd00000000000 */
[----:B------:R-:W1:Y:S02]  /*1010*/  USETMAXREG.TRY_ALLOC.CTAPOOL UP0, 0xf0 ;  /* 0x000000f0000079c8 */ /* 0x000e640008000600 */
[----:B-1----:R-:W-:-:S13]  /*1020*/  PLOP3.LUT P0, PT, PT, PT, UP0, 0x80, 0x0 ;  /* 0x000000000000781c */ /* 0x002fda0003f0f008 */
[----:B------:R-:W-:Y:S05]  /*1030*/  @!P0 BRA `(.L_x_8) ;  /* 0xfffffffc00f08947 */ /* 0x000fea000383ffff */
[----:B------:R-:W-:Y:S01]  /*1040*/  ULDC.64 UR4, c[0x0][0x598] ;  /* 0x0001660000047ab9 */ /* 0x000fe20000000a00 */
[----:B------:R-:W-:Y:S01]  /*1050*/  ULDC.64 UR44, c[0x0][0x208] ;  /* 0x00008200002c7ab9 */ /* 0x000fe20000000a00 */
[----:B------:R-:W-:-:S04]  /*1060*/  ISETP.NE.U32.AND P0, PT, RZ, UR4, PT ;  /* 0x00000004ff007c0c */ /* 0x000fc8000bf05070 */
[----:B------:R-:W-:-:S13]  /*1070*/  ISETP.NE.AND.EX P0, PT, RZ, UR5, PT, P0 ;  /* 0x00000005ff007c0c */ /* 0x000fda000bf05300 */
[----:B------:R-:W-:Y:S05]  /*1080*/  @!P0 BRA `(.L_x_11) ;  /* 0x00000000001c8947 */ /* 0x000fea0003800000 */
[----:B------:R-:W1:Y:S02]  /*1090*/  LDC.64 R2, c[0x0][0x598] ;  /* 0x00016600ff027b82 */ /* 0x000e640000000a00 */
[----:B-1----:R-:W2:Y:S02]  /*10a0*/  LDG.E.64 R2, desc[UR44][R2.64] ;  /* 0x0000002c02027981 */ /* 0x002ea4000c1e1b00 */
[----:B--2---:R-:W-:-:S04]  /*10b0*/  ISETP.NE.U32.AND P0, PT, R2, RZ, PT ;  /* 0x000000ff0200720c */ /* 0x004fc80003f05070 */
[----:B------:R-:W-:-:S13]  /*10c0*/  ISETP.NE.AND.EX P0, PT, R3, RZ, PT, P0 ;  /* 0x000000ff0300720c */ /* 0x000fda0003f05300 */
[----:B------:R-:W-:Y:S05]  /*10d0*/  @!P0 BRA `(.L_x_11) ;  /* 0x0000000000088947 */ /* 0x000fea0003800000 */
[----:B------:R1:W5:Y:S01]  /*10e0*/  LD.E R2, desc[UR44][R2.64] ;  /* 0x0000002c02027980 */ /* 0x000362000c101900 */
[----:B------:R-:W-:Y:S05]  /*10f0*/  BRA `(.L_x_12) ;  /* 0x0000000000247947 */ /* 0x000fea0003800000 */
.L_x_11:
[----:B------:R-:W-:Y:S02]  /*1100*/  ULDC.64 UR4, c[0x0][0x588] ;  /* 0x0001620000047ab9 */ /* 0x000fe40000000a00 */
[----:B------:R-:W-:-:S04]  /*1110*/  ISETP.NE.U32.AND P0, PT, RZ, UR4, PT ;  /* 0x00000004ff007c0c */ /* 0x000fc8000bf05070 */
[----:B------:R-:W-:-:S13]  /*1120*/  ISETP.NE.AND.EX P0, PT, RZ, UR5, PT, P0 ;  /* 0x00000005ff007c0c */ /* 0x000fda000bf05300 */
[----:B------:R-:W-:Y:S05]  /*1130*/  @!P0 BRA `(.L_x_13) ;  /* 0x00000000000c8947 */ /* 0x000fea0003800000 */
[----:B------:R-:W1:Y:S02]  /*1140*/  LDC.64 R2, c[0x0][0x588] ;  /* 0x00016200ff027b82 */ /* 0x000e640000000a00 */
[----:B-1----:R2:W5:Y:S01]  /*1150*/  LDG.E R2, desc[UR44][R2.64] ;  /* 0x0000002c02027981 */ /* 0x002562000c1e1900 */
[----:B------:R-:W-:Y:S05]  /*1160*/  BRA `(.L_x_12) ;  /* 0x0000000000087947 */ /* 0x000fea0003800000 */
.L_x_13:
[----:B------:R-:W-:Y:S02]  /*1170*/  ULDC UR4, c[0x0][0x580] ;  /* 0x0001600000047ab9 */ /* 0x000fe40000000800 */
[----:B------:R-:W-:-:S07]  /*1180*/  IMAD.U32 R2, RZ, RZ, UR4 ;  /* 0x00000004ff027e24 */ /* 0x000fce000f8e00ff */
.L_x_12:
[----:B------:R-:W-:Y:S02]  /*1190*/  ULDC.64 UR4, c[0x0][0x5a0] ;  /* 0x0001680000047ab9 */ /* 0x000fe40000000a00 */
[----:B------:R-:W-:-:S04]  /*11a0*/  ISETP.NE.U32.AND P0, PT, RZ, UR4, PT ;  /* 0x00000004ff007c0c */ /* 0x000fc8000bf05070 */
[----:B------:R-:W-:-:S13]  /*11b0*/  ISETP.NE.AND.EX P0, PT, RZ, UR5, PT, P0 ;  /* 0x00000005ff007c0c */ /* 0x000fda000bf05300 */
[----:B------:R-:W-:Y:S05]  /*11c0*/  @!P0 BRA `(.L_x_14) ;  /* 0x00000000001c8947 */ /* 0x000fea0003800000 */
[----:B------:R-:W3:Y:S02]  /*11d0*/  LDC.64 R4, c[0x0][0x5a0] ;  /* 0x00016800ff047b82 */ /* 0x000ee40000000a00 */
[----:B---3--:R-:W3:Y:S02]  /*11e0*/  LDG.E.64 R4, desc[UR44][R4.64] ;  /* 0x0000002c04047981 */ /* 0x008ee4000c1e1b00 */
[----:B---3--:R-:W-:-:S04]  /*11f0*/  ISETP.NE.U32.AND P0, PT, R4, RZ, PT ;  /* 0x000000ff0400720c */ /* 0x008fc80003f05070 */
[----:B------:R-:W-:-:S13]  /*1200*/  ISETP.NE.AND.EX P0, PT, R5, RZ, PT, P0 ;  /* 0x000000ff0500720c */ /* 0x000fda0003f05300 */
[----:B------:R-:W-:Y:S05]  /*1210*/  @!P0 BRA `(.L_x_14) ;  /* 0x0000000000088947 */ /* 0x000fea0003800000 */
[----:B------:R3:W5:Y:S01]  /*1220*/  LD.E R16, desc[UR44][R4.64] ;  /* 0x0000002c04107980 */ /* 0x000762000c101900 */
[----:B------:R-:W-:Y:S05]  /*1230*/  BRA `(.L_x_15) ;  /* 0x0000000000247947 */ /* 0x000fea0003800000 */
.L_x_14:
[----:B------:R-:W-:Y:S02]  /*1240*/  ULDC.64 UR4, c[0x0][0x590] ;  /* 0x0001640000047ab9 */ /* 0x000fe40000000a00 */
[----:B------:R-:W-:-:S04]  /*1250*/  ISETP.NE.U32.AND P0, PT, RZ, UR4, PT ;  /* 0x00000004ff007c0c */ /* 0x000fc8000bf05070 */
[----:B------:R-:W-:-:S13]  /*1260*/  ISETP.NE.AND.EX P0, PT, RZ, UR5, PT, P0 ;  /* 0x00000005ff007c0c */ /* 0x000fda000bf05300 */
[----:B------:R-:W-:Y:S05]  /*1270*/  @!P0 BRA `(.L_x_16) ;  /* 0x00000000000c8947 */ /* 0x000fea0003800000 */
[----:B------:R-:W3:Y:S02]  /*1280*/  LDC.64 R4, c[0x0][0x590] ;  /* 0x00016400ff047b82 */ /* 0x000ee40000000a00 */
[----:B---3--:R4:W5:Y:S01]  /*1290*/  LDG.E R16, desc[UR44][R4.64] ;  /* 0x0000002c04107981 */ /* 0x008962000c1e1900 */
[----:B------:R-:W-:Y:S05]  /*12a0*/  BRA `(.L_x_15) ;  /* 0x0000000000087947 */ /* 0x000fea0003800000 */
.L_x_16:
[----:B------:R-:W-:Y:S02]  /*12b0*/  ULDC UR4, c[0x0][0x584] ;  /* 0x0001610000047ab9 */ /* 0x000fe40000000800 */
[----:B------:R-:W-:-:S07]  /*12c0*/  IMAD.U32 R16, RZ, RZ, UR4 ;  /* 0x00000004ff107e24 */ /* 0x000fce000f8e00ff */
.L_x_15:
[----:B------:R-:W-:-:S13]  /*12d0*/  LOP3.LUT P0, RZ, R0, 0xff, RZ, 0xc0, !PT ;  /* 0x000000ff00ff7812 */ /* 0x000fda000780c0ff */
[----:B------:R-:W-:Y:S05]  /*12e0*/  @!P0 EXIT ;  /* 0x000000000000894d */ /* 0x000fea0003800000 */
[----:B------:R-:W-:Y:S01]  /*12f0*/  ULDC UR4, c[0x0][0x28c] ;  /* 0x0000a30000047ab9 */ /* 0x000fe20000000800 */
[----:B------:R-:W-:Y:S01]  /*1300*/  UMOV UR36, URZ ;  /* 0x0000003f00247c82 */ /* 0x000fe20008000000 */
[----:B------:R-:W-:Y:S01]  /*1310*/  UIADD3 UR4, UR4, 0x3f, URZ ;  /* 0x0000003f04047890 */ /* 0x000fe2000fffe03f */
[----:B------:R-:W-:-:S03]  /*1320*/  UMOV UR37, URZ ;  /* 0x0000003f00257c82 */ /* 0x000fc60008000000 */
[----:B------:R-:W-:-:S04]  /*1330*/  USHF.R.S32.HI UR5, URZ, 0x1f, UR4 ;  /* 0x0000001f3f057899 */ /* 0x000fc80008011404 */
[----:B------:R-:W-:-:S04]  /*1340*/  ULEA.HI UR5, UR5, UR4, URZ, 0x6 ;  /* 0x0000000405057291 */ /* 0x000fc8000f8f303f */
[----:B------:R-:W-:-:S12]  /*1350*/  USHF.R.S32.HI UR43, URZ, 0x6, UR5 ;  /* 0x000000063f2b7899 */ /* 0x000fd80008011405 */
.L_x_546:
[----:B------:R-:W0:Y:S01]  /*1360*/  S2R R0, SR_TID.X ;  /* 0x0000000000007919 */ /* 0x000e220000002100 */
[----:B------:R-:W1:Y:S01]  /*1370*/  S2UR UR7, SR_CgaCtaId ;  /* 0x00000000000779c3 */ /* 0x000e620000008800 */
[----:B------:R-:W-:Y:S02]  /*1380*/  UMOV UR6, 0x400 ;  /* 0x0000040000067882 */ /* 0x000fe40000000000 */
[----:B-1----:R-:W-:Y:S01]  /*1390*/  ULEA UR6, UR7, UR6, 0x18 ;  /* 0x0000000607067291 */ /* 0x002fe2000f8ec03f */
[----:B0-----:R-:W-:-:S04]  /*13a0*/  LOP3.LUT R0, R0, 0x80, RZ, 0xc0, !PT ;  /* 0x0000008000007812 */ /* 0x001fc800078ec0ff */
[----:B------:R-:W-:-:S06]  /*13b0*/  SHF.R.U32.HI R0, RZ, 0x7, R0 ;  /* 0x00000007ff007819 */ /* 0x000fcc0000011600 */
[----:B------:R-:W0:Y:S02]  /*13c0*/  SHFL.IDX PT, R0, R0, RZ, 0x1f ;  /* 0x00001fff00007589 */ /* 0x000e2400000e0000 */
[----:B0-----:R-:W-:-:S13]  /*13d0*/  R2UR UR4, R0 ;  /* 0x00000000000472ca */ /* 0x001fda00000e0000 */
[----:B------:R-:W-:-:S04]  /*13e0*/  ULEA.HI UR5, UR4, UR4, URZ, 0x1 ;  /* 0x0000000404057291 */ /* 0x000fc8000f8f083f */
[----:B------:R-:W-:-:S04]  /*13f0*/  ULOP3.LUT UR5, UR5, 0x7fffe, URZ, 0xc0, !UPT ;  /* 0x0007fffe05057892 */ /* 0x000fc8000f8ec03f */
[----:B------:R-:W-:-:S03]  /*1400*/  UIADD3 UR5, UR4, -UR5, URZ ;  /* 0x8000000504057290 */ /* 0x000fc6000fffe03f */
[----:B------:R-:W-:Y:S01]  /*1410*/  ULDC UR4, c[0x0][0x28c] ;  /* 0x0000a30000047ab9 */ /* 0x000fe20000000800 */
[----:B------:R-:W-:Y:S01]  /*1420*/  ULEA UR5, UR5, UR6, 0xd ;  /* 0x0000000605057291 */ /* 0x000fe2000f8e683f */
[----:B------:R-:W-:-:S03]  /*1430*/  ISETP.LT.AND P0, PT, RZ, UR4, PT ;  /* 0x00000004ff007c0c */ /* 0x000fc6000bf01270 */
[----:B------:R-:W-:-:S04]  /*1440*/  UIADD3 UR5, UR5, 0x100, URZ ;  /* 0x0000010005057890 */ /* 0x000fc8000fffe03f */
[----:B------:R-:W-:-:S04]  /*1450*/  USHF.R.U32.HI UR5, URZ, 0x4, UR5 ;  /* 0x000000043f057899 */ /* 0x000fc80008011605 */
[----:B------:R-:W-:Y:S02]  /*1460*/  ULOP3.LUT UR46, UR5, 0x3fff, URZ, 0xc0, !UPT ;  /* 0x00003fff052e7892 */ /* 0x000fe4000f8ec03f */
[----:B--23--:R-:W-:Y:S10]  /*1470*/  @P0 BRA `(.L_x_17) ;  /* 0x0000000000400947 */ /* 0x00cff40003800000 */
[----:B------:R-:W-:Y:S01]  /*1480*/  MOV R0, 0x0 ;  /* 0x0000000000007802 */ /* 0x000fe20000000f00 */
[----:B------:R-:W-:Y:S01]  /*1490*/  ULDC.64 UR4, c[0x4][0x68] ;  /* 0x01001a0000047ab9 */ /* 0x000fe20000000a00 */
[----:B------:R-:W-:Y:S01]  /*14a0*/  ULDC.64 UR6, c[0x4][0x8] ;  /* 0x0100020000067ab9 */ /* 0x000fe20000000a00 */
[----:B---34-:R-:W-:Y:S01]  /*14b0*/  MOV R4, UR4 ;  /* 0x0000000400047c02 */ /* 0x018fe20008000f00 */
[----:B------:R0:W1:Y:S01]  /*14c0*/  LDC.64 R14, c[0x4][R0] ;  /* 0x01000000000e7b82 */ /* 0x0000620000000a00 */
[----:B------:R-:W-:Y:S01]  /*14d0*/  IMAD.U32 R5, RZ, RZ, UR5 ;  /* 0x00000005ff057e24 */ /* 0x000fe2000f8e00ff */
[----:B------:R-:W-:Y:S01]  /*14e0*/  ULDC.64 UR4, c[0x4][0x70] ;  /* 0x01001c0000047ab9 */ /* 0x000fe20000000a00 */
[----:B------:R-:W-:Y:S01]  /*14f0*/  MOV R10, UR6 ;  /* 0x00000006000a7c02 */ /* 0x000fe20008000f00 */
[----:B------:R-:W-:Y:S01]  /*1500*/  IMAD.U32 R6, RZ, RZ, UR4 ;  /* 0x00000004ff067e24 */ /* 0x000fe2000f8e00ff */
[----:B------:R-:W-:Y:S01]  /*1510*/  MOV R13, RZ ;  /* 0x000000ff000d7202 */ /* 0x000fe20000000f00 */
[----:B------:R-:W-:-:S02]  /*1520*/  IMAD.U32 R7, RZ, RZ, UR5 ;  /* 0x00000005ff077e24 */ /* 0x000fc4000f8e00ff */
[----:B------:R-:W-:Y:S02]  /*1530*/  IMAD.U32 R11, RZ, RZ, UR7 ;  /* 0x00000007ff0b7e24 */ /* 0x000fe4000f8e00ff */
[----:B------:R-:W-:Y:S02]  /*1540*/  IMAD.MOV.U32 R8, RZ, RZ, 0x1e1 ;  /* 0x000001e1ff087424 */ /* 0x000fe400078e00ff */
[----:B0-----:R-:W-:-:S07]  /*1550*/  IMAD.MOV.U32 R12, RZ, RZ, 0x1 ;  /* 0x00000001ff0c7424 */ /* 0x001fce00078e00ff */
[----:B------:R-:W-:-:S07]  /*1560*/  LEPC R20, `(.L_x_17) ;  /* 0x000000001014794e */ /* 0x000fce0000000000 */
[----:B-12--5:R-:W-:Y:S05]  /*1570*/  CALL.ABS.NOINC R14 ;  /* 0x000000000e007343 */ /* 0x026fea0003c00000 */
.L_x_17:
[----:B------:R-:W-:-:S06]  /*1580*/  ULOP3.LUT UR4, UR38, 0x1, URZ, 0xfc, !UPT ;  /* 0x0000000126047892 */ /* 0x000fcc000f8efc3f */
[----:B------:R-:W-:-:S05]  /*1590*/  IMAD.U32 R0, RZ, RZ, UR4 ;  /* 0x00000004ff007e24 */ /* 0x000fca000f8e00ff */
[----:B------:R-:W-:-:S13]  /*15a0*/  ISETP.NE.AND P0, PT, R0, 0x3, PT ;  /* 0x000000030000780c */ /* 0x000fda0003f05270 */
[----:B------:R-:W-:Y:S05]  /*15b0*/  @!P0 BRA `(.L_x_18) ;  /* 0x0000000000048947 */ /* 0x000fea0003800000 */
[----:B------:R-:W-:Y:S01]  /*15c0*/  BPT.TRAP 0x1 ;  /* 0x000000040000795c */ /* 0x000fe20000300000 */
.L_x_18:
[----:B------:R-:W0:Y:S01]  /*15d0*/  S2UR UR5, SR_CgaCtaId ;  /* 0x00000000000579c3 */ /* 0x000e220000008800 */
[----:B------:R-:W-:Y:S01]  /*15e0*/  UMOV UR4, 0x400 ;  /* 0x0000040000047882 */ /* 0x000fe20000000000 */
[----:B--2---:R-:W-:Y:S02]  /*15f0*/  IMAD.U32 R3, RZ, RZ, UR36 ;  /* 0x00000024ff037e24 */ /* 0x004fe4000f8e00ff */
[----:B---34-:R-:W-:-:S03]  /*1600*/  IMAD.U32 R5, RZ, RZ, UR37 ;  /* 0x00000025ff057e24 */ /* 0x018fc6000f8e00ff */
[----:B------:R-:W-:Y:S01]  /*1610*/  SHF.L.U32 R3, R3, 0x1f, RZ ;  /* 0x0000001f03037819 */ /* 0x000fe200000006ff */
[----:B0-----:R-:W-:-:S06]  /*1620*/  ULEA UR4, UR5, UR4, 0x18 ;  /* 0x0000000405047291 */ /* 0x001fcc000f8ec03f */
[----:B------:R-:W-:-:S05]  /*1630*/  MOV R0, UR4 ;  /* 0x0000000400007c02 */ /* 0x000fca0008000f00 */
[----:B------:R-:W-:-:S04]  /*1640*/  IMAD R4, R5, 0x8, R0 ;  /* 0x0000000805047824 */ /* 0x000fc800078e0200 */
[----:B------:R0:W1:Y:S01]  /*1650*/  SYNCS.PHASECHK.TRANS64.TRYWAIT P1, [R4+URZ], R3 ;  /* 0x00000003040075a7 */ /* 0x000062000802017f */
[----:B------:R-:W-:Y:S05]  /*1660*/  @!P0 BRA `(.L_x_19) ;  /* 0x0000000000048947 */ /* 0x000fea0003800000 */
[----:B------:R-:W-:Y:S01]  /*1670*/  BPT.TRAP 0x1 ;  /* 0x000000040000795c */ /* 0x000fe20000300000 */
.L_x_19:
[----:B-1----:R-:W-:Y:S05]  /*1680*/  @P1 BRA `(.L_x_20) ;  /* 0x0000000000081947 */ /* 0x002fea0003800000 */
[----:B------:R-:W1:Y:S02]  /*1690*/  SYNCS.PHASECHK.TRANS64.TRYWAIT P1, [R4+URZ], R3 ;  /* 0x00000003040075a7 */ /* 0x000e64000802017f */
[----:B-1----:R-:W-:Y:S05]  /*16a0*/  @!P1 BRA `(.L_x_21) ;  /* 0x0000021c00209947 */ /* 0x002fea0003800000 */
.L_x_20:
[----:B------:R-:W-:-:S04]  /*16b0*/  UISETP.LT.AND UP0, UPT, UR43, 0x1, UPT ;  /* 0x000000012b00788c */ /* 0x000fc8000bf01270 */
[----:B------:R-:W-:-:S06]  /*16c0*/  USEL UR4, UR43, 0x1, UP0 ;  /* 0x000000012b047887 */ /* 0x000fcc0008000000 */
[----:B01----:R-:W-:Y:S01]  /*16d0*/  IMAD.U32 R3, RZ, RZ, UR4 ;  /* 0x00000004ff037e24 */ /* 0x003fe2000f8e00ff */
[----:B------:R-:W-:Y:S05]  /*16e0*/  WARPSYNC.ALL ;  /* 0x0000000000007948 */ /* 0x000fea0003800000 */
[----:B------:R-:W-:-:S04]  /*16f0*/  IADD3 R3, -R3, UR43, RZ ;  /* 0x0000002b03037c10 */ /* 0x000fc8000fffe1ff */
[----:B------:R-:W-:Y:S02]  /*1700*/  ISETP.GE.AND P1, PT, R3, 0x1, PT ;  /* 0x000000010300780c */ /* 0x000fe40003f26270 */
[----:B------:R-:W-:Y:S01]  /*1710*/  R2UR UR4, R0 ;  /* 0x00000000000472ca */ /* 0x000fe200000e0000 */
[----:B------:R-:W-:Y:S01]  /*1720*/  WARPGROUP.ARRIVE ;  /* 0x00000000000079c5 */ /* 0x000fe20000000000 */
[----:B------:R-:W-:Y:S01]  /*1730*/  UMOV UR9, 0x40000040 ;  /* 0x4000004000097882 */ /* 0x000fe20000000000 */
[----:B------:R-:W-:Y:S01]  /*1740*/  UMOV UR11, 0x40000040 ;  /* 0x40000040000b7882 */ /* 0x000fe20000000000 */
[----:B------:R0:W-:Y:S01]  /*1750*/  STL [R1+0x2d0], R17 ;  /* 0x0002d01101007387 */ /* 0x0001e20000100800 */
[----:B------:R-:W-:Y:S01]  /*1760*/  UMOV UR15, UR11 ;  /* 0x0000000b000f7c82 */ /* 0x000fe20008000000 */
[----:B------:R-:W-:Y:S02]  /*1770*/  UMOV UR13, 0x40000040 ;  /* 0x40000040000d7882 */ /* 0x000fe40000000000 */
[----:B-----5:R-:W-:Y:S04]  /*1780*/  STL [R1+0x2cc], R16 ;  /* 0x0002cc1001007387 */ /* 0x020fe80000100800 */
[----:B------:R-:W-:Y:S01]  /*1790*/  STL [R1+0x2c8], R3 ;  /* 0x0002c80301007387 */ /* 0x000fe20000100800 */
[----:B------:R-:W-:-:S03]  /*17a0*/  UIADD3 UR4, UR4, 0x50100, URZ ;  /* 0x0005010004047890 */ /* 0x000fc6000fffe03f */
[----:B------:R-:W-:Y:S01]  /*17b0*/  STL [R1+0x2c4], R2 ;  /* 0x0002c40201007387 */ /* 0x000fe20000100800 */
[----:B------:R-:W-:-:S03]  /*17c0*/  USHF.R.U32.HI UR4, URZ, 0x4, UR4 ;  /* 0x000000043f047899 */ /* 0x000fc60008011604 */
[----:B------:R1:W-:Y:S01]  /*17d0*/  STL [R1+0x2d4], R0 ;  /* 0x0002d40001007387 */ /* 0x0003e20000100800 */
[----:B------:R-:W-:Y:S02]  /*17e0*/  ULOP3.LUT UR5, UR4, 0x3fff, URZ, 0xc0, !UPT ;  /* 0x00003fff04057892 */ /* 0x000fe4000f8ec03f */
[----:B------:R-:W-:Y:S02]  /*17f0*/  ULOP3.LUT UR4, UR46, 0x10000, URZ, 0xfc, !UPT ;  /* 0x000100002e047892 */ /* 0x000fe4000f8efc3f */
[----:B------:R-:W-:Y:S02]  /*1800*/  ULOP3.LUT UR5, UR5, 0x10000, URZ, 0xfc, !UPT ;  /* 0x0001000005057892 */ /* 0x000fe4000f8efc3f */
[----:B------:R-:W-:Y:S02]  /*1810*/  ULEA UR8, UR37, UR4, 0xc ;  /* 0x0000000425087291 */ /* 0x000fe4000f8e603f */
[----:B------:R-:W-:Y:S02]  /*1820*/  ULEA UR6, UR37, UR5, 0xc ;  /* 0x0000000525067291 */ /* 0x000fe4000f8e603f */
[----:B------:R-:W-:-:S05]  /*1830*/  UIADD3 UR12, UR8, 0x400, URZ ;  /* 0x00000400080c7890 */ /* 0x000fca000fffe03f */
[----:B------:R-:W-:Y:S02]  /*1840*/  UMOV UR10, UR6 ;  /* 0x00000006000a7c82 */ /* 0x000fe40008000000 */
[----:B------:R-:W-:Y:S01]  /*1850*/  HGMMA.64x256x8.F32.TF32 R24, gdesc[UR8], RZ, !UPT, gsb0 ;  /* 0x07e00000081879f0 */ /* 0x000fe2000c0028ff */
[----:B------:R-:W-:Y:S02]  /*1860*/  UMOV UR14, UR10 ;  /* 0x0000000a000e7c82 */ /* 0x000fe40008000000 */
[----:B------:R-:W-:Y:S02]  /*1870*/  WARPGROUP.DEPBAR.LE gsb0, 0x0 ;  /* 0x00008000000079c5 */ /* 0x000fe40000010000 */
[----:B------:R-:W-:Y:S01]  /*1880*/  STL.64 [R1], R24 ;  /* 0x0000001801007387 */ /* 0x000fe20000100a00 */
[----:B------:R-:W-:Y:S01]  /*1890*/  IMAD.MOV.U32 R235, RZ, RZ, R46 ;  /* 0x000000ffffeb7224 */ /* 0x000fe200078e002e */
[----:B------:R-:W-:Y:S01]  /*18a0*/  MOV R234, R47 ;  /* 0x0000002f00ea7202 */ /* 0x000fe20000000f00 */
[----:B------:R-:W-:Y:S01]  /*18b0*/  IMAD.MOV.U32 R233, RZ, RZ, R48 ;  /* 0x000000ffffe97224 */ /* 0x000fe200078e0030 */
[----:B------:R-:W-:Y:S01]  /*18c0*/  STL.64 [R1+0x8], R26 ;  /* 0x0000081a01007387 */ /* 0x000fe20000100a00 */
        /* <DEDUP_REMOVED lines=59> */
[----:B0-----:R-:W-:Y:S01]  /*1c80*/  MOV R17, R135 ;  /* 0x0000008700117202 */ /* 0x001fe20000000f00 */
[----:B------:R-:W-:Y:S01]  /*1c90*/  IMAD.MOV.U32 R173, RZ, RZ, R89 ;  /* 0x000000ffffad7224 */ /* 0x000fe200078e0059 */
[----:B------:R-:W-:Y:S01]  /*1ca0*/  MOV R13, R139 ;  /* 0x0000008b000d7202 */ /* 0x000fe20000000f00 */
[----:B------:R-:W-:Y:S01]  /*1cb0*/  IMAD.MOV.U32 R174, RZ, RZ, R90 ;  /* 0x000000ffffae7224 */ /* 0x000fe200078e005a */
[----:B------:R-:W-:Y:S01]  /*1cc0*/  MOV R9, R143 ;  /* 0x0000008f00097202 */ /* 0x000fe20000000f00 */
[----:B------:R-:W-:Y:S01]  /*1cd0*/  IMAD.MOV.U32 R176, RZ, RZ, R92 ;  /* 0x000000ffffb07224 */ /* 0x000fe200078e005c */
[----:B------:R-:W-:Y:S01]  /*1ce0*/  MOV R5, R147 ;  /* 0x0000009300057202 */ /* 0x000fe20000000f00 */
[----:B------:R-:W-:Y:S01]  /*1cf0*/  IMAD.MOV.U32 R177, RZ, RZ, R93 ;  /* 0x000000ffffb17224 */ /* 0x000fe200078e005d */
[----:B------:R0:W-:Y:S01]  /*1d00*/  STL.64 [R1+0x50], R44 ;  /* 0x0000502c01007387 */ /* 0x0001e20000100a00 */
[----:B------:R-:W-:Y:S01]  /*1d10*/  IMAD.MOV.U32 R178, RZ, RZ, R94 ;  /* 0x000000ffffb27224 */ /* 0x000fe200078e005e */
[----:B-1----:R-:W-:Y:S01]  /*1d20*/  MOV R0, R151 ;  /* 0x0000009700007202 */ /* 0x002fe20000000f00 */
[----:B------:R-:W-:Y:S01]  /*1d30*/  IMAD.MOV.U32 R180, RZ, RZ, R96 ;  /* 0x000000ffffb47224 */ /* 0x000fe200078e0060 */
[----:B------:R-:W-:Y:S01]  /*1d40*/  STL [R1+0xaf8], R152 ;  /* 0x000af89801007387 */ /* 0x000fe20000100800 */
[----:B------:R-:W-:-:S02]  /*1d50*/  IMAD.MOV.U32 R181, RZ, RZ, R97 ;  /* 0x000000ffffb57224 */ /* 0x000fc400078e0061 */
[----:B------:R-:W-:Y:S02]  /*1d60*/  IMAD.MOV.U32 R182, RZ, RZ, R98 ;  /* 0x000000ffffb67224 */ /* 0x000fe400078e0062 */
[----:B------:R-:W-:Y:S02]  /*1d70*/  IMAD.MOV.U32 R184, RZ, RZ, R100 ;  /* 0x000000ffffb87224 */ /* 0x000fe400078e0064 */
[----:B------:R-:W-:Y:S02]  /*1d80*/  IMAD.MOV.U32 R185, RZ, RZ, R101 ;  /* 0x000000ffffb97224 */ /* 0x000fe400078e0065 */
[----:B------:R-:W-:Y:S02]  /*1d90*/  IMAD.MOV.U32 R186, RZ, RZ, R102 ;  /* 0x000000ffffba7224 */ /* 0x000fe400078e0066 */
[----:B------:R-:W-:Y:S02]  /*1da0*/  IMAD.MOV.U32 R188, RZ, RZ, R104 ;  /* 0x000000ffffbc7224 */ /* 0x000fe400078e0068 */
        /* <DEDUP_REMOVED lines=35> */
[----:B0-----:R-:W-:-:S06]  /*1fe0*/  WARPGROUP.ARRIVE ;  /* 0x00000000000079c5 */ /* 0x001fcc0000000000 */
[----:B------:R-:W-:Y:S03]  /*1ff0*/  HGMMA.64x256x8.F32.TF32 R24, gdesc[UR12], RZ, !UPT, gsb0 ;  /* 0x07e000000c1879f0 */ /* 0x000fe6000c0028ff */
[----:B------:R-:W-:Y:S02]  /*2000*/  WARPGROUP.DEPBAR.LE gsb0, 0x0 ;  /* 0x00008000000079c5 */ /* 0x000fe40000010000 */
[----:B------:R-:W-:Y:S04]  /*2010*/  STL.64 [R1+0xaf0], R150 ;  /* 0x000af09601007387 */ /* 0x000fe80000100a00 */
        /* <DEDUP_REMOVED lines=20> */
[----:B------:R0:W-:Y:S04]  /*2160*/  STL.64 [R1+0xa48], R108 ;  /* 0x000a486c01007387 */ /* 0x0001e80000100a00 */
[----:B0-----:R-:W2:Y:S04]  /*2170*/  LDL.LU R108, [R1] ;  /* 0x00000000016c7983 */ /* 0x001ea80000300800 */
[----:B------:R-:W2:Y:S04]  /*2180*/  LDL.LU R109, [R1+0x4] ;  /* 0x00000400016d7983 */ /* 0x000ea80000300800 */
        /* <DEDUP_REMOVED lines=19> */
[----:B------:R-:W2:Y:S01]  /*22c0*/  LDL.LU R129, [R1+0x54] ;  /* 0x0000540001817983 */ /* 0x000ea20000300800 */
        /* <DEDUP_REMOVED lines=15> */
[----:B------:R-:W-:Y:S01]  /*23c0*/  UIADD3 UR12, UR8, 0x2, URZ ;  /* 0x00000002080c7890 */ /* 0x000fe2000fffe03f */
[----:B------:R-:W-:Y:S01]  /*23d0*/  IMAD.MOV.U32 R140, RZ, RZ, R225 ;  /* 0x000000ffff8c7224 */ /* 0x000fe200078e00e1 */
[----:B------:R-:W-:Y:S01]  /*23e0*/  MOV R225, R11 ;  /* 0x0000000b00e17202 */ /* 0x000fe20000000f00 */
[----:B------:R-:W-:Y:S01]  /*23f0*/  IMAD.MOV.U32 R142, RZ, RZ, R223 ;  /* 0x000000ffff8e7224 */ /* 0x000fe200078e00df */
[----:B------:R-:W-:Y:S01]  /*2400*/  UIADD3 UR14, UR6, 0x2, URZ ;  /* 0x00000002060e7890 */ /* 0x000fe2000fffe03f */
[----:B------:R-:W-:Y:S01]  /*2410*/  IMAD.MOV.U32 R143, RZ, RZ, R222 ;  /* 0x000000ffff8f7224 */ /* 0x000fe200078e00de */
[----:B------:R-:W-:Y:S01]  /*2420*/  UMOV UR13, 0x40000040 ;  /* 0x40000040000d7882 */ /* 0x000fe20000000000 */
[----:B------:R-:W-:Y:S01]  /*2430*/  IMAD.MOV.U32 R144, RZ, RZ, R221 ;  /* 0x000000ffff907224 */ /* 0x000fe200078e00dd */
[----:B------:R-:W-:Y:S01]  /*2440*/  MOV R221, R15 ;  /* 0x0000000f00dd7202 */ /* 0x000fe20000000f00 */
[----:B------:R-:W-:Y:S01]  /*2450*/  IMAD.MOV.U32 R146, RZ, RZ, R219 ;  /* 0x000000ffff927224 */ /* 0x000fe200078e00db */
[----:B------:R-:W-:Y:S01]  /*2460*/  UMOV UR15, 0x40000040 ;  /* 0x40000040000f7882 */ /* 0x000fe20000000000 */
[----:B------:R-:W-:-:S02]  /*2470*/  IMAD.MOV.U32 R147, RZ, RZ, R218 ;  /* 0x000000ffff937224 */ /* 0x000fc400078e00da */
[----:B------:R-:W-:Y:S01]  /*2480*/  IMAD.MOV.U32 R148, RZ, RZ, R217 ;  /* 0x000000ffff947224 */ /* 0x000fe200078e00d9 */
[----:B------:R-:W-:Y:S01]  /*2490*/  MOV R217, R19 ;  /* 0x0000001300d97202 */ /* 0x000fe20000000f00 */
[----:B------:R-:W-:Y:S02]  /*24a0*/  IMAD.MOV.U32 R150, RZ, RZ, R215 ;  /* 0x000000ffff967224 */ /* 0x000fe400078e00d7 */
[----:B------:R-:W-:Y:S02]  /*24b0*/  IMAD.MOV.U32 R151, RZ, RZ, R214 ;  /* 0x000000ffff977224 */ /* 0x000fe400078e00d6 */
[----:B------:R-:W-:Y:S01]  /*24c0*/  IMAD.MOV.U32 R152, RZ, RZ, R213 ;  /* 0x000000ffff987224 */ /* 0x000fe200078e00d5 */
[----:B------:R-:W-:Y:S01]  /*24d0*/  MOV R213, R23 ;  /* 0x0000001700d57202 */ /* 0x000fe20000000f00 */
        /* <DEDUP_REMOVED lines=16> */
[----:B------:R-:W-:-:S06]  /*25e0*/  IMAD.MOV.U32 R235, RZ, RZ, R0 ;  /* 0x000000ffffeb7224 */ /* 0x000fcc00078e0000 */
[----:B--2---:R-:W-:-:S06]  /*25f0*/  WARPGROUP.ARRIVE ;  /* 0x00000000000079c5 */ /* 0x004fcc0000000000 */
[----:B------:R-:W-:Y:S03]  /*2600*/  HGMMA.64x256x8.F32.TF32 R108, gdesc[UR12], R108, gsb0 ;  /* 0x07e000000c6c79f0 */ /* 0x000fe6000800286c */
[----:B------:R-:W-:Y:S02]  /*2610*/  WARPGROUP.DEPBAR.LE gsb0, 0x0 ;  /* 0x00008000000079c5 */ /* 0x000fe40000010000 */
[----:B------:R-:W-:Y:S04]  /*2620*/  STL.64 [R1], R108 ;  /* 0x0000006c01007387 */ /* 0x000fe80000100a00 */
        /* <DEDUP_REMOVED lines=63> */
[----:B0-----:R-:W2:Y:S04]  /*2a20*/  LDL.LU R152, [R1+0xaf8] ;  /* 0x000af80001987983 */ /* 0x001ea80000300800 */
[----:B------:R-:W3:Y:S04]  /*2a30*/  LDL.LU.64 R150, [R1+0xaf0] ;  /* 0x000af00001967983 */ /* 0x000ee80000300a00 */
        /* <DEDUP_REMOVED lines=20> */
[----:B------:R-:W3:Y:S01]  /*2b80*/  LDL.LU.64 R108, [R1+0xa48] ;  /* 0x000a4800016c7983 */ /* 0x000ee20000300a00 */
[----:B------:R-:W-:Y:S01]  /*2b90*/  UIADD3 UR12, UR8, 0x402, URZ ;  /* 0x00000402080c7890 */ /* 0x000fe2000fffe03f */
[----:B------:R-:W-:Y:S01]  /*2ba0*/  UMOV UR13, 0x40000040 ;  /* 0x40000040000d7882 */ /* 0x000fe20000000000 */
[----:B---3--:R-:W-:-:S07]  /*2bb0*/  WARPGROUP.ARRIVE ;  /* 0x00000000000079c5 */ /* 0x008fce0000000000 */
[----:B------:R-:W-:Y:S03]  /*2bc0*/  HGMMA.64x256x8.F32.TF32 R24, gdesc[UR12], R24, gsb0 ;  /* 0x07e000000c1879f0 */ /* 0x000fe60008002818 */
        /* <DEDUP_REMOVED lines=65> */
[----:B0-----:R-:W3:Y:S04]  /*2fe0*/  LDL.LU.64 R24, [R1] ;  /* 0x0000000001187983 */ /* 0x001ee80000300a00 */
        /* <DEDUP_REMOVED lines=63> */
[----:B------:R-:W-:-:S02]  /*33e0*/  UIADD3 UR12, UR8, 0x4, URZ ;  /* 0x00000004080c7890 */ /* 0x000fc4000fffe03f */
[----:B------:R-:W-:Y:S01]  /*33f0*/  UIADD3 UR14, UR6, 0x4, URZ ;  /* 0x00000004060e7890 */ /* 0x000fe2000fffe03f */
[----:B------:R-:W-:Y:S01]  /*3400*/  UMOV UR13, 0x40000040 ;  /* 0x40000040000d7882 */ /* 0x000fe20000000000 */
[----:B------:R-:W-:Y:S01]  /*3410*/  UMOV UR15, 0x40000040 ;  /* 0x40000040000f7882 */ /* 0x000fe20000000000 */
[----:B---3--:R-:W-:-:S06]  /*3420*/  WARPGROUP.ARRIVE ;  /* 0x00000000000079c5 */ /* 0x008fcc0000000000 */
[----:B------:R-:W-:Y:S03]  /*3430*/  HGMMA.64x256x8.F32.TF32 R24, gdesc[UR12], R24, gsb0 ;  /* 0x07e000000c1879f0 */ /* 0x000fe60008002818 */
        /* <DEDUP_REMOVED lines=41> */
[----:B------:R0:W-:Y:S01]  /*36d0*/  STL.64 [R1+0x50], R44 ;  /* 0x0000502c01007387 */ /* 0x0001e20000100a00 */
[----:B------:R-:W-:Y:S01]  /*36e0*/  IMAD.MOV.U32 R209, RZ, RZ, R125 ;  /* 0x000000ffffd17224 */ /* 0x000fe200078e007d */
[----:B------:R-:W-:Y:S01]  /*36f0*/  MOV R195, R111 ;  /* 0x0000006f00c37202 */ /* 0x000fe20000000f00 */
[----:B------:R-:W-:Y:S01]  /*3700*/  IMAD.MOV.U32 R206, RZ, RZ, R122 ;  /* 0x000000ffffce7224 */ /* 0x000fe200078e007a */
[----:B------:R-:W3:Y:S01]  /*3710*/  LDL.LU.64 R150, [R1+0xa40] ;  /* 0x000a400001967983 */ /* 0x000ee20000300a00 */
        /* <DEDUP_REMOVED lines=64> */
[----:B------:R-:W-:-:S02]  /*3b20*/  IMAD.MOV.U32 R162, RZ, RZ, R78 ;  /* 0x000000ffffa27224 */ /* 0x000fc400078e004e */
[----:B------:R-:W-:Y:S01]  /*3b30*/  IMAD.MOV.U32 R160, RZ, RZ, R76 ;  /* 0x000000ffffa07224 */ /* 0x000fe200078e004c */
[----:B------:R-:W3:Y:S01]  /*3b40*/  LDL.LU.64 R116, [R1+0x9b8] ;  /* 0x0009b80001747983 */ /* 0x000ee20000300a00 */
[----:B------:R-:W-:Y:S02]  /*3b50*/  IMAD.MOV.U32 R161, RZ, RZ, R77 ;  /* 0x000000ffffa17224 */ /* 0x000fe400078e004d */
[----:B------:R-:W-:Y:S01]  /*3b60*/  IMAD.MOV.U32 R158, RZ, RZ, R74 ;  /* 0x000000ffff9e7224 */ /* 0x000fe200078e004a */
[----:B------:R-:W3:Y:S01]  /*3b70*/  LDL.LU.64 R114, [R1+0x9b0] ;  /* 0x0009b00001727983 */ /* 0x000ee20000300a00 */
[----:B------:R-:W-:Y:S02]  /*3b80*/  IMAD.MOV.U32 R156, RZ, RZ, R72 ;  /* 0x000000ffff9c7224 */ /* 0x000fe400078e0048 */
        /* <DEDUP_REMOVED lines=29> */
[----:B------:R-:W-:-:S03]  /*3d60*/  IMAD.MOV.U32 R235, RZ, RZ, R46 ;  /* 0x000000ffffeb7224 */ /* 0x000fc600078e002e */
        /* <DEDUP_REMOVED lines=24> */
[----:B0-----:R-:W3:Y:S04]  /*3ef0*/  LDL.LU.64 R44, [R1+0x898] ;  /* 0x00089800012c7983 */ /* 0x001ee80000300a00 */
        /* <DEDUP_REMOVED lines=11> */
[----:B------:R-:W-:-:S02]  /*3fb0*/  UMOV UR13, 0x40000040 ;  /* 0x40000040000d7882 */ /* 0x000fc40000000000 */
[----:B--2---:R-:W-:Y:S01]  /*3fc0*/  STL [R1+0x840], R152 ;  /* 0x0008409801007387 */ /* 0x004fe20000100800 */
[----:B---3--:R-:W-:-:S06]  /*3fd0*/  WARPGROUP.ARRIVE ;  /* 0x00000000000079c5 */ /* 0x008fcc0000000000 */
        /* <DEDUP_REMOVED lines=91> */
[----:B------:R-:W-:Y:S01]  /*4590*/  IMAD.MOV.U32 R235, RZ, RZ, R0 ;  /* 0x000000ffffeb7224 */ /* 0x000fe200078e0000 */
[----:B------:R-:W-:Y:S02]  /*45a0*/  UIADD3 UR12, UR8, 0x6, URZ ;  /* 0x00000006080c7890 */ /* 0x000fe4000fffe03f */
[----:B------:R-:W-:Y:S01]  /*45b0*/  UIADD3 UR14, UR6, 0x6, URZ ;  /* 0x00000006060e7890 */ /* 0x000fe2000fffe03f */
[----:B------:R-:W-:Y:S01]  /*45c0*/  UMOV UR13, 0x40000040 ;  /* 0x40000040000d7882 */ /* 0x000fe20000000000 */
[----:B------:R-:W-:Y:S01]  /*45d0*/  UMOV UR15, 0x40000040 ;  /* 0x40000040000f7882 */ /* 0x000fe20000000000 */
        /* <DEDUP_REMOVED lines=236> */
[----:B------:R-:W-:Y:S01]  /*54a0*/  STL.64 [R1+0x30], R36 ;  /* 0x0000302401007387 */ /* 0x000fe20000100a00 */
[----:B------:R-:W-:-:S03]  /*54b0*/  IMAD.MOV.U32 R2, RZ, RZ, R150 ;  /* 0x000000ffff027224 */ /* 0x000fc600078e0096 */
[----:B------:R-:W-:Y:S01]  /*54c0*/  STL.64 [R1+0x38], R38 ;  /* 0x0000382601007387 */ /* 0x000fe20000100a00 */
[----:B------:R-:W-:-:S03]  /*54d0*/  MOV R0, R151 ;  /* 0x0000009700007202 */ /* 0x000fc60000000f00 */
[----:B------:R-:W-:Y:S01]  /*54e0*/  STL.64 [R1+0x40], R40 ;  /* 0x0000402801007387 */ /* 0x000fe20000100a00 */
[----:B------:R-:W-:-:S03]  /*54f0*/  IMAD.MOV.U32 R4, RZ, RZ, R148 ;  /* 0x000000ffff047224 */ /* 0x000fc600078e0094 */
[----:B------:R-:W-:Y:S01]  /*5500*/  STL.64 [R1+0x48], R42 ;  /* 0x0000482a01007387 */ /* 0x000fe20000100a00 */
[----:B------:R-:W-:Y:S01]  /*5510*/  IMAD.MOV.U32 R3, RZ, RZ, R149 ;  /* 0x000000ffff037224 */ /* 0x000fe200078e0095 */
[----:B------:R-:W-:Y:S02]  /*5520*/  MOV R5, R147 ;  /* 0x0000009300057202 */ /* 0x000fe40000000f00 */
[----:B------:R0:W-:Y:S01]  /*5530*/  STL.64 [R1+0x50], R44 ;  /* 0x0000502c01007387 */ /* 0x0001e20000100a00 */
[----:B------:R-:W-:-:S03]  /*5540*/  IMAD.MOV.U32 R6, RZ, RZ, R146 ;  /* 0x000000ffff067224 */ /* 0x000fc600078e0092 */
[----:B------:R-:W3:Y:S01]  /*5550*/  LDL.LU.64 R150, [R1+0x788] ;  /* 0x0007880001967983 */ /* 0x000ee20000300a00 */
[----:B------:R-:W-:Y:S01]  /*5560*/  IMAD.MOV.U32 R8, RZ, RZ, R144 ;  /* 0x000000ffff087224 */ /* 0x000fe200078e0090 */
[----:B------:R-:W-:Y:S01]  /*5570*/  MOV R9, R143 ;  /* 0x0000008f00097202 */ /* 0x000fe20000000f00 */
[----:B------:R-:W-:Y:S01]  /*5580*/  IMAD.MOV.U32 R7, RZ, RZ, R145 ;  /* 0x000000ffff077224 */ /* 0x000fe200078e0091 */
[----:B------:R-:W3:Y:S01]  /*5590*/  LDL.LU.64 R148, [R1+0x780] ;  /* 0x0007800001947983 */ /* 0x000ee20000300a00 */
        /* <DEDUP_REMOVED lines=737> */
[----:B------:R-:W-:Y:S02]  /*83b0*/  IMAD.MOV.U32 R147, RZ, RZ, R223 ;  /* 0x000000ffff937224 */ /* 0x000fe400078e00df */
[----:B------:R-:W-:Y:S01]  /*83c0*/  IMAD.MOV.U32 R148, RZ, RZ, R222 ;  /* 0x000000ffff947224 */ /* 0x000fe200078e00de */
[----:B------:R-:W-:Y:S01]  /*83d0*/  MOV R222, R19 ;  /* 0x0000001300de7202 */ /* 0x000fe20000000f00 */
[----:B------:R-:W-:Y:S02]  /*83e0*/  IMAD.MOV.U32 R150, RZ, RZ, R220 ;  /* 0x000000ffff967224 */ /* 0x000fe400078e00dc */
[----:B------:R-:W-:Y:S02]  /*83f0*/  IMAD.MOV.U32 R151, RZ, RZ, R219 ;  /* 0x000000ffff977224 */ /* 0x000fe400078e00db */
[----:B------:R-:W-:Y:S01]  /*8400*/  IMAD.MOV.U32 R152, RZ, RZ, R218 ;  /* 0x000000ffff987224 */ /* 0x000fe200078e00da */
[----:B------:R-:W-:Y:S01]  /*8410*/  MOV R218, R23 ;  /* 0x0000001700da7202 */ /* 0x000fe20000000f00 */
[----:B------:R-:W-:-:S02]  /*8420*/  IMAD.MOV.U32 R130, RZ, RZ, R0 ;  /* 0x000000ffff827224 */ /* 0x000fc400078e0000 */
[----:B------:R-:W-:Y:S01]  /*8430*/  IMAD.MOV.U32 R131, RZ, RZ, R17 ;  /* 0x000000ffff837224 */ /* 0x000fe200078e0011 */
[----:B------:R-:W-:Y:S01]  /*8440*/  UIADD3 UR12, UR8, 0x806, URZ ;  /* 0x00000806080c7890 */ /* 0x000fe2000fffe03f */
[----:B------:R-:W-:Y:S01]  /*8450*/  IMAD.MOV.U32 R132, RZ, RZ, R16 ;  /* 0x000000ffff847224 */ /* 0x000fe200078e0010 */
[----:B------:R-:W-:Y:S01]  /*8460*/  UIADD3 UR14, UR6, 0x806, URZ ;  /* 0x00000806060e7890 */ /* 0x000fe2000fffe03f */
[----:B------:R-:W-:Y:S01]  /*8470*/  IMAD.MOV.U32 R134, RZ, RZ, R2 ;  /* 0x000000ffff867224 */ /* 0x000fe200078e0002 */
[----:B------:R-:W-:Y:S01]  /*8480*/  UMOV UR13, 0x40000040 ;  /* 0x40000040000d7882 */ /* 0x000fe20000000000 */
[----:B------:R-:W-:Y:S01]  /*8490*/  IMAD.MOV.U32 R219, RZ, RZ, R22 ;  /* 0x000000ffffdb7224 */ /* 0x000fe200078e0016 */
[----:B------:R-:W-:Y:S01]  /*84a0*/  UMOV UR15, 0x40000040 ;  /* 0x40000040000f7882 */ /* 0x000fe20000000000 */
[----:B------:R-:W-:Y:S01]  /*84b0*/  IMAD.MOV.U32 R220, RZ, RZ, R21 ;  /* 0x000000ffffdc7224 */ /* 0x000fe200078e0015 */
[----:B------:R0:W5:Y:S01]  /*84c0*/  LDL.LU R0, [R1+0x2d4] ;  /* 0x0002d40001007983 */ /* 0x0001620000300800 */
[----:B------:R-:W-:-:S02]  /*84d0*/  IMAD.MOV.U32 R221, RZ, RZ, R20 ;  /* 0x000000ffffdd7224 */ /* 0x000fc400078e0014 */
[----:B------:R-:W-:Y:S01]  /*84e0*/  IMAD.MOV.U32 R223, RZ, RZ, R18 ;  /* 0x000000ffffdf7224 */ /* 0x000fe200078e0012 */
[----:B------:R0:W5:Y:S01]  /*84f0*/  LDL.LU R17, [R1+0x2d0] ;  /* 0x0002d00001117983 */ /* 0x0001620000300800 */
[----:B------:R-:W-:Y:S02]  /*8500*/  IMAD.MOV.U32 R224, RZ, RZ, R15 ;  /* 0x000000ffffe07224 */ /* 0x000fe400078e000f */
[----:B------:R-:W-:Y:S01]  /*8510*/  IMAD.MOV.U32 R225, RZ, RZ, R14 ;  /* 0x000000ffffe17224 */ /* 0x000fe200078e000e */
[----:B------:R0:W5:Y:S01]  /*8520*/  LDL.LU R16, [R1+0x2cc] ;  /* 0x0002cc0001107983 */ /* 0x0001620000300800 */
[----:B------:R-:W-:Y:S02]  /*8530*/  IMAD.MOV.U32 R227, RZ, RZ, R12 ;  /* 0x000000ffffe37224 */ /* 0x000fe400078e000c */
[----:B------:R-:W-:Y:S01]  /*8540*/  IMAD.MOV.U32 R228, RZ, RZ, R11 ;  /* 0x000000ffffe47224 */ /* 0x000fe200078e000b */
[----:B------:R0:W5:Y:S01]  /*8550*/  LDL.LU R3, [R1+0x2c8] ;  /* 0x0002c80001037983 */ /* 0x0001620000300800 */
[----:B------:R-:W-:-:S02]  /*8560*/  IMAD.MOV.U32 R229, RZ, RZ, R10 ;  /* 0x000000ffffe57224 */ /* 0x000fc400078e000a */
[----:B------:R-:W-:Y:S01]  /*8570*/  IMAD.MOV.U32 R231, RZ, RZ, R8 ;  /* 0x000000ffffe77224 */ /* 0x000fe200078e0008 */
[----:B------:R0:W5:Y:S01]  /*8580*/  LDL.LU R2, [R1+0x2c4] ;  /* 0x0002c40001027983 */ /* 0x0001620000300800 */
        /* <DEDUP_REMOVED lines=70> */
[----:B-1----:R0:W5:Y:S04]  /*89f0*/  LDL.LU R152, [R1+0x2c0] ;  /* 0x0002c00001987983 */ /* 0x0021680000300800 */
[----:B------:R-:W2:Y:S04]  /*8a00*/  LDL.LU.64 R150, [R1+0x2b8] ;  /* 0x0002b80001967983 */ /* 0x000ea80000300a00 */
        /* <DEDUP_REMOVED lines=20> */
[----:B------:R-:W2:Y:S01]  /*8b50*/  LDL.LU.64 R108, [R1+0x210] ;  /* 0x00021000016c7983 */ /* 0x000ea20000300a00 */
[----:B------:R-:W-:Y:S01]  /*8b60*/  UIADD3 UR12, UR8, 0xc06, URZ ;  /* 0x00000c06080c7890 */ /* 0x000fe2000fffe03f */
[----:B------:R-:W-:Y:S01]  /*8b70*/  UMOV UR13, 0x40000040 ;  /* 0x40000040000d7882 */ /* 0x000fe20000000000 */
[----:B--2---:R-:W-:-:S07]  /*8b80*/  WARPGROUP.ARRIVE ;  /* 0x00000000000079c5 */ /* 0x004fce0000000000 */
[----:B------:R-:W-:Y:S03]  /*8b90*/  HGMMA.64x256x8.F32.TF32 R24, gdesc[UR12], R24, gsb0 ;  /* 0x07e000000c1879f0 */ /* 0x000fe60008002818 */
[----:B------:R-:W-:Y:S02]  /*8ba0*/  WARPGROUP.DEPBAR.LE gsb0, 0x0 ;  /* 0x00008000000079c5 */ /* 0x000fe40000010000 */
[----:B0-----:R-:W-:Y:S05]  /*8bb0*/  @!P1 BRA `(.L_x_22) ;  /* 0x0000008000c89947 */ /* 0x001fea0003800000 */
[----:B------:R-:W-:Y:S01]  /*8bc0*/  UIADD3 UR6, UR37, 0x1, URZ ;  /* 0x0000000125067890 */ /* 0x000fe2000fffe03f */
[----:B-----5:R-:W-:Y:S01]  /*8bd0*/  R2UR UR9, R3 ;  /* 0x00000000030972ca */ /* 0x020fe200000e0000 */
[----:B------:R-:W-:Y:S02]  /*8be0*/  UMOV UR8, UR37 ;  /* 0x0000002500087c82 */ /* 0x000fe40008000000 */
[----:B------:R-:W-:-:S04]  /*8bf0*/  UISETP.NE.AND UP0, UPT, UR6, 0x5, UPT ;  /* 0x000000050600788c */ /* 0x000fc8000bf05270 */
[----:B------:R-:W-:Y:S02]  /*8c00*/  USEL UR7, URZ, 0x1, UP0 ;  /* 0x000000013f077887 */ /* 0x000fe40008000000 */
[----:B------:R-:W-:Y:S02]  /*8c10*/  USEL UR6, UR6, URZ, UP0 ;  /* 0x0000003f06067287 */ /* 0x000fe40008000000 */
[----:B------:R-:W-:-:S12]  /*8c20*/  ULOP3.LUT UR7, UR36, UR7, URZ, 0x3c, !UPT ;  /* 0x0000000724077292 */ /* 0x000fd8000f8e3c3f */
.L_x_29:
[----:B------:R-:W-:Y:S05]  /*8c30*/  @!P0 BRA `(.L_x_23) ;  /* 0x0000000000048947 */ /* 0x000fea0003800000 */
[----:B------:R-:W-:Y:S01]  /*8c40*/  BPT.TRAP 0x1 ;  /* 0x000000040000795c */ /* 0x000fe20000300000 */
.L_x_23:
[----:B------:R-:W0:Y:S01]  /*8c50*/  S2UR UR11, SR_CgaCtaId ;  /* 0x00000000000b79c3 */ /* 0x000e220000008800 */
[----:B------:R-:W-:Y:S01]  /*8c60*/  UMOV UR10, 0x400 ;  /* 0x00000400000a7882 */ /* 0x000fe20000000000 */
[----:B------:R-:W-:Y:S02]  /*8c70*/  IMAD.U32 R4, RZ, RZ, UR7 ;  /* 0x00000007ff047e24 */ /* 0x000fe4000f8e00ff */
[----:B------:R-:W-:-:S03]  /*8c80*/  IMAD.U32 R3, RZ, RZ, UR6 ;  /* 0x00000006ff037e24 */ /* 0x000fc6000f8e00ff */
[----:B------:R-:W-:Y:S01]  /*8c90*/  SHF.L.U32 R4, R4, 0x1f, RZ ;  /* 0x0000001f04047819 */ /* 0x000fe200000006ff */
[----:B0-----:R-:W-:-:S06]  /*8ca0*/  ULEA UR10, UR11, UR10, 0x18 ;  /* 0x0000000a0b0a7291 */ /* 0x001fcc000f8ec03f */
[----:B------:R-:W-:-:S05]  /*8cb0*/  MOV R0, UR10 ;  /* 0x0000000a00007c02 */ /* 0x000fca0008000f00 */
[----:B------:R-:W-:-:S04]  /*8cc0*/  IMAD R3, R3, 0x8, R0 ;  /* 0x0000000803037824 */ /* 0x000fc800078e0200 */
[----:B------:R0:W1:Y:S01]  /*8cd0*/  SYNCS.PHASECHK.TRANS64.TRYWAIT P1, [R3+URZ], R4 ;  /* 0x00000004030075a7 */ /* 0x000062000802017f */
[----:B------:R-:W-:Y:S05]  /*8ce0*/  @!P0 BRA `(.L_x_24) ;  /* 0x0000000000048947 */ /* 0x000fea0003800000 */
[----:B------:R-:W-:Y:S01]  /*8cf0*/  BPT.TRAP 0x1 ;  /* 0x000000040000795c */ /* 0x000fe20000300000 */
.L_x_24:
[----:B-1----:R-:W-:Y:S05]  /*8d00*/  @P1 BRA `(.L_x_25) ;  /* 0x0000000000081947 */ /* 0x002fea0003800000 */
[----:B------:R-:W1:Y:S02]  /*8d10*/  SYNCS.PHASECHK.TRANS64.TRYWAIT P1, [R3+URZ], R4 ;  /* 0x00000004030075a7 */ /* 0x000e64000802017f */
[----:B-1----:R-:W-:Y:S05]  /*8d20*/  @!P1 BRA `(.L_x_26) ;  /* 0x000001a400949947 */ /* 0x002fea0003800000 */
.L_x_25:
        /* <DEDUP_REMOVED lines=64> */
[----:B--2---:R-:W2:Y:S04]  /*9130*/  LDL.LU.64 R24, [R1] ;  /* 0x0000000001187983 */ /* 0x004ea80000300a00 */
        /* <DEDUP_REMOVED lines=63> */
[----:B------:R-:W-:-:S02]  /*9530*/  ULEA UR10, UR6, UR4, 0xc ;  /* 0x00000004060a7291 */ /* 0x000fc4000f8e603f */
[----:B------:R-:W-:Y:S01]  /*9540*/  ULEA UR11, UR6, UR5, 0xc ;  /* 0x00000005060b7291 */ /* 0x000fe2000f8e603f */
[----:B------:R-:W-:Y:S01]  /*9550*/  STL [R1+0x2d0], R17 ;  /* 0x0002d01101007387 */ /* 0x000fe20000100800 */
[----:B------:R-:W-:Y:S01]  /*9560*/  UMOV UR13, 0x40000040 ;  /* 0x40000040000d7882 */ /* 0x000fe20000000000 */
[----:B------:R-:W-:Y:S02]  /*9570*/  UMOV UR15, 0x40000040 ;  /* 0x40000040000f7882 */ /* 0x000fe40000000000 */
[----:B------:R-:W-:Y:S01]  /*9580*/  UMOV UR12, UR10 ;  /* 0x0000000a000c7c82 */ /* 0x000fe20008000000 */
[----:B------:R-:W-:Y:S01]  /*9590*/  STL [R1+0x2cc], R16 ;  /* 0x0002cc1001007387 */ /* 0x000fe20000100800 */
[----:B------:R-:W-:-:S03]  /*95a0*/  UMOV UR14, UR11 ;  /* 0x0000000b000e7c82 */ /* 0x000fc60008000000 */
[----:B------:R3:W-:Y:S04]  /*95b0*/  STL [R1+0x2c8], R2 ;  /* 0x0002c80201007387 */ /* 0x0007e80000100800 */
[----:B------:R4:W-:Y:S01]  /*95c0*/  STL [R1+0x2c4], R0 ;  /* 0x0002c40001007387 */ /* 0x0009e20000100800 */
[----:B--2---:R-:W-:-:S06]  /*95d0*/  WARPGROUP.ARRIVE ;  /* 0x00000000000079c5 */ /* 0x004fcc0000000000 */
[----:B------:R-:W-:Y:S03]  /*95e0*/  HGMMA.64x256x8.F32.TF32 R24, gdesc[UR12], R24, gsb0 ;  /* 0x07e000000c1879f0 */ /* 0x000fe60008002818 */
[----:B------:R-:W-:Y:S02]  /*95f0*/  WARPGROUP.DEPBAR.LE gsb0, 0x0 ;  /* 0x00008000000079c5 */ /* 0x000fe40000010000 */
[----:B------:R-:W-:Y:S01]  /*9600*/  STL.64 [R1], R24 ;  /* 0x0000001801007387 */ /* 0x000fe20000100a00 */
[----:B---3--:R-:W-:Y:S01]  /*9610*/  IMAD.MOV.U32 R2, RZ, RZ, R150 ;  /* 0x000000ffff027224 */ /* 0x008fe200078e0096 */
[----:B01----:R-:W-:Y:S01]  /*9620*/  MOV R4, R148 ;  /* 0x0000009400047202 */ /* 0x003fe20000000f00 */
[----:B----4-:R-:W-:Y:S01]  /*9630*/  IMAD.MOV.U32 R0, RZ, RZ, R151 ;  /* 0x000000ffff007224 */ /* 0x010fe200078e0097 */
        /* <DEDUP_REMOVED lines=40> */
[----:B------:R-:W2:Y:S01]  /*98c0*/  LDL.LU.64 R150, [R1+0xcf8] ;  /* 0x000cf80001967983 */ /* 0x000ea20000300a00 */
        /* <DEDUP_REMOVED lines=60> */
[----:B------:R-:W-:-:S02]  /*9c90*/  IMAD.MOV.U32 R167, RZ, RZ, R83 ;  /* 0x000000ffffa77224 */ /* 0x000fc400078e0053 */
[----:B------:R-:W-:Y:S01]  /*9ca0*/  IMAD.MOV.U32 R165, RZ, RZ, R81 ;  /* 0x000000ffffa57224 */ /* 0x000fe200078e0051 */
[----:B------:R-:W2:Y:S01]  /*9cb0*/  LDL.LU.64 R118, [R1+0xc78] ;  /* 0x000c780001767983 */ /* 0x000ea20000300a00 */
[----:B------:R-:W-:Y:S02]  /*9cc0*/  IMAD.MOV.U32 R162, RZ, RZ, R78 ;  /* 0x000000ffffa27224 */ /* 0x000fe400078e004e */
[----:B------:R-:W-:Y:S01]  /*9cd0*/  IMAD.MOV.U32 R163, RZ, RZ, R79 ;  /* 0x000000ffffa37224 */ /* 0x000fe200078e004f */
[----:B------:R-:W2:Y:S01]  /*9ce0*/  LDL.LU.64 R116, [R1+0xc70] ;  /* 0x000c700001747983 */ /* 0x000ea20000300a00 */
[----:B------:R-:W-:Y:S02]  /*9cf0*/  IMAD.MOV.U32 R161, RZ, RZ, R77 ;  /* 0x000000ffffa17224 */ /* 0x000fe400078e004d */
        /* <DEDUP_REMOVED lines=58> */
[----:B0-----:R-:W2:Y:S04]  /*a0a0*/  LDL.LU.64 R44, [R1+0xb50] ;  /* 0x000b5000012c7983 */ /* 0x001ea80000300a00 */
        /* <DEDUP_REMOVED lines=11> */
[----:B------:R-:W-:-:S02]  /*a160*/  UMOV UR13, 0x40000040 ;  /* 0x40000040000d7882 */ /* 0x000fc40000000000 */
[----:B------:R-:W-:Y:S01]  /*a170*/  STL [R1+0xaf8], R152 ;  /* 0x000af89801007387 */ /* 0x000fe20000100800 */
[----:B--2---:R-:W-:-:S06]  /*a180*/  WARPGROUP.ARRIVE ;  /* 0x00000000000079c5 */ /* 0x004fcc0000000000 */
        /* <DEDUP_REMOVED lines=335> */
[----:B------:R-:W-:-:S03]  /*b680*/  IMAD.MOV.U32 R0, RZ, RZ, R151 ;  /* 0x000000ffff007224 */ /* 0x000fc600078e0097 */
[----:B------:R-:W-:Y:S01]  /*b690*/  STL.64 [R1+0x40], R40 ;  /* 0x0000402801007387 */ /* 0x000fe20000100a00 */
[----:B------:R-:W-:Y:S01]  /*b6a0*/  MOV R4, R148 ;  /* 0x0000009400047202 */ /* 0x000fe20000000f00 */
[----:B------:R-:W-:Y:S02]  /*b6b0*/  IMAD.MOV.U32 R3, RZ, RZ, R149 ;  /* 0x000000ffff037224 */ /* 0x000fe400078e0095 */
[----:B------:R-:W-:Y:S01]  /*b6c0*/  STL.64 [R1+0x48], R42 ;  /* 0x0000482a01007387 */ /* 0x000fe20000100a00 */
[----:B------:R-:W-:-:S03]  /*b6d0*/  IMAD.MOV.U32 R6, RZ, RZ, R146 ;  /* 0x000000ffff067224 */ /* 0x000fc600078e0092 */
[----:B------:R0:W-:Y:S01]  /*b6e0*/  STL.64 [R1+0x50], R44 ;  /* 0x0000502c01007387 */ /* 0x0001e20000100a00 */
[----:B------:R-:W-:Y:S01]  /*b6f0*/  IMAD.MOV.U32 R5, RZ, RZ, R147 ;  /* 0x000000ffff057224 */ /* 0x000fe200078e0093 */
[----:B------:R-:W-:Y:S02]  /*b700*/  MOV R8, R144 ;  /* 0x0000009000087202 */ /* 0x000fe40000000f00 */
        /* <DEDUP_REMOVED lines=147> */
[----:B------:R-:W-:Y:S02]  /*c040*/  IMAD.MOV.U32 R235, RZ, RZ, R46 ;  /* 0x000000ffffeb7224 */ /* 0x000fe400078e002e */
[----:B------:R-:W-:Y:S01]  /*c050*/  IMAD.MOV.U32 R234, RZ, RZ, R47 ;  /* 0x000000ffffea7224 */ /* 0x000fe200078e002f */
        /* <DEDUP_REMOVED lines=1232> */
[----:B------:R-:W-:Y:S01]  /*10d60*/  BPT.TRAP 0x1 ;  /* 0x000000040000795c */ /* 0x000fe20000300000 */
.L_x_27:
[----:B-----5:R-:W-:Y:S01]  /*10d70*/  ISETP.NE.AND P1, PT, R17, RZ, PT ;  /* 0x000000ff1100720c */ /* 0x020fe20003f25270 */
[----:B------:R-:W-:Y:S01]  /*10d80*/  IMAD.U32 R3, RZ, RZ, UR8 ;  /* 0x00000008ff037e24 */ /* 0x000fe2000f8e00ff */
[----:B------:R-:W-:-:S11]  /*10d90*/  UISETP.GT.U32.AND UP0, UPT, UR38, 0x1, UPT ;  /* 0x000000012600788c */ /* 0x000fd6000bf04070 */
[----:B------:R-:W-:-:S05]  /*10da0*/  @P1 IMAD R3, R3, 0x8, R0 ;  /* 0x0000000803031824 */ /* 0x000fca00078e0200 */
[----:B------:R-:W-:-:S04]  /*10db0*/  @P1 IADD3 R3, R3, 0x28, RZ ;  /* 0x0000002803031810 */ /* 0x000fc80007ffe0ff */
[----:B------:R-:W-:-:S04]  /*10dc0*/  @P1 PRMT R3, R152, 0x654, R3 ;  /* 0x0000065498031816 */ /* 0x000fc80000000003 */
[----:B------:R0:W-:Y:S01]  /*10dd0*/  @P1 SYNCS.ARRIVE.TRANS64.RED.A1T0 RZ, [R3+URZ], RZ ;  /* 0x000000ff03ff19a7 */ /* 0x0001e2000810043f */
[----:B------:R-:W-:-:S13]  /*10de0*/  PLOP3.LUT P1, PT, PT, PT, UP0, 0x80, 0x0 ;  /* 0x000000000000781c */ /* 0x000fda0003f2f008 */
[----:B0-----:R-:W-:Y:S05]  /*10df0*/  @P1 BRA `(.L_x_28) ;  /* 0x0000000000041947 */ /* 0x001fea0003800000 */
[----:B------:R-:W-:Y:S01]  /*10e00*/  BPT.TRAP 0x1 ;  /* 0x000000040000795c */ /* 0x000fe20000300000 */
.L_x_28:
[----:B------:R-:W-:Y:S02]  /*10e10*/  UISETP.GT.AND UP2, UPT, UR9, 0x1, UPT ;  /* 0x000000010900788c */ /* 0x000fe4000bf44270 */
[----:B------:R-:W-:Y:S02]  /*10e20*/  UIADD3 UR6, UR6, 0x1, URZ ;  /* 0x0000000106067890 */ /* 0x000fe4000fffe03f */
[----:B------:R-:W-:Y:S02]  /*10e30*/  UIADD3 UR8, UR8, 0x1, URZ ;  /* 0x0000000108087890 */ /* 0x000fe4000fffe03f */
[----:B------:R-:W-:Y:S01]  /*10e40*/  PLOP3.LUT P1, PT, PT, PT, UP2, 0x80, 0x0 ;  /* 0x000000000000781c */ /* 0x000fe20003f2f028 */
[----:B------:R-:W-:Y:S02]  /*10e50*/  UISETP.NE.AND UP0, UPT, UR6, 0x5, UPT ;  /* 0x000000050600788c */ /* 0x000fe4000bf05270 */
[----:B------:R-:W-:Y:S02]  /*10e60*/  UIADD3 UR10, UR9, -0x1, URZ ;  /* 0xffffffff090a7890 */ /* 0x000fe4000fffe03f */
[----:B------:R-:W-:-:S02]  /*10e70*/  USEL UR9, URZ, 0x1, UP0 ;  /* 0x000000013f097887 */ /* 0x000fc40008000000 */
[----:B------:R-:W-:Y:S02]  /*10e80*/  UISETP.NE.AND UP1, UPT, UR8, 0x5, UPT ;  /* 0x000000050800788c */ /* 0x000fe4000bf25270 */
[----:B------:R-:W-:Y:S02]  /*10e90*/  ULOP3.LUT UR7, UR7, UR9, URZ, 0x3c, !UPT ;  /* 0x0000000907077292 */ /* 0x000fe4000f8e3c3f */
[----:B------:R-:W-:Y:S02]  /*10ea0*/  USEL UR6, UR6, URZ, UP0 ;  /* 0x0000003f06067287 */ /* 0x000fe40008000000 */
[----:B------:R-:W-:Y:S01]  /*10eb0*/  USEL UR8, UR8, URZ, UP1 ;  /* 0x0000003f08087287 */ /* 0x000fe20008800000 */
[----:B------:R-:W-:Y:S01]  /*10ec0*/  UMOV UR9, UR10 ;  /* 0x0000000a00097c82 */ /* 0x000fe20008000000 */
[----:B------:R-:W-:Y:S10]  /*10ed0*/  @P1 BRA `(.L_x_29) ;  /* 0xffffff7c00541947 */ /* 0x000ff4000383ffff */
.L_x_22:
[----:B-----5:R-:W0:Y:S02]  /*10ee0*/  LDC R3, c[0x0][0x28c] ;  /* 0x0000a300ff037b82 */ /* 0x020e240000000800 */
[----:B0-----:R-:W-:-:S13]  /*10ef0*/  ISETP.GE.AND P1, PT, R3, 0x1, PT ;  /* 0x000000010300780c */ /* 0x001fda0003f26270 */
[----:B------:R-:W-:Y:S05]  /*10f00*/  @!P1 BRA `(.L_x_30) ;  /* 0x0000000000549947 */ /* 0x000fea0003800000 */
[----:B------:R-:W-:Y:S05]  /*10f10*/  @!P0 BRA `(.L_x_31) ;  /* 0x0000000000048947 */ /* 0x000fea0003800000 */
[----:B------:R-:W-:Y:S01]  /*10f20*/  BPT.TRAP 0x1 ;  /* 0x000000040000795c */ /* 0x000fe20000300000 */
.L_x_31:
[----:B------:R-:W-:Y:S01]  /*10f30*/  ISETP.NE.AND P0, PT, R17, RZ, PT ;  /* 0x000000ff1100720c */ /* 0x000fe20003f05270 */
[----:B------:R-:W-:-:S12]  /*10f40*/  BSSY B0, `(.L_x_32) ;  /* 0x000000d000007945 */ /* 0x000fd80003800000 */
[----:B------:R-:W-:Y:S05]  /*10f50*/  @!P0 BRA `(.L_x_33) ;  /* 0x00000000002c8947 */ /* 0x000fea0003800000 */
[----:B------:R-:W-:-:S04]  /*10f60*/  UISETP.LT.AND UP0, UPT, UR43, 0x1, UPT ;  /* 0x000000012b00788c */ /* 0x000fc8000bf01270 */
[----:B------:R-:W-:-:S04]  /*10f70*/  USEL UR6, UR43, 0x1, UP0 ;  /* 0x000000012b067887 */ /* 0x000fc80008000000 */
[----:B------:R-:W-:-:S04]  /*10f80*/  UIADD3 UR6, UR37, UR43, -UR6 ;  /* 0x0000002b25067290 */ /* 0x000fc8000fffe806 */
[----:B------:R-:W-:-:S04]  /*10f90*/  UIMAD.WIDE.U32 UR4, UR6, -0x33333333, URZ ;  /* 0xcccccccd060478a5 */ /* 0x000fc8000f8e003f */
[----:B------:R-:W-:-:S04]  /*10fa0*/  USHF.R.U32.HI UR4, URZ, 0x2, UR5 ;  /* 0x000000023f047899 */ /* 0x000fc80008011605 */
[----:B------:R-:W-:-:S06]  /*10fb0*/  UIMAD UR6, UR4, -0x5, UR6 ;  /* 0xfffffffb040678a4 */ /* 0x000fcc000f8e0206 */
[----:B------:R-:W-:-:S04]  /*10fc0*/  IMAD.U32 R3, RZ, RZ, UR6 ;  /* 0x00000006ff037e24 */ /* 0x000fc8000f8e00ff */
[----:B------:R-:W-:-:S04]  /*10fd0*/  IMAD R0, R3, 0x8, R0 ;  /* 0x0000000803007824 */ /* 0x000fc800078e0200 */
[----:B------:R-:W-:-:S05]  /*10fe0*/  VIADD R0, R0, 0x28 ;  /* 0x0000002800007836 */ /* 0x000fca0000000000 */
[----:B------:R-:W-:-:S04]  /*10ff0*/  PRMT R0, R152, 0x654, R0 ;  /* 0x0000065498007816 */ /* 0x000fc80000000000 */
[----:B------:R0:W-:Y:S03]  /*11000*/  SYNCS.ARRIVE.TRANS64.RED.A1T0 RZ, [R0+URZ], RZ ;  /* 0x000000ff00ff79a7 */ /* 0x0001e6000810043f */
.L_x_33:
[----:B------:R-:W-:Y:S05]  /*11010*/  BSYNC B0 ;  /* 0x0000000000007941 */ /* 0x000fea0003800000 */
.L_x_32:
[----:B------:R-:W-:-:S06]  /*11020*/  UISETP.GT.U32.AND UP0, UPT, UR38, 0x1, UPT ;  /* 0x000000012600788c */ /* 0x000fcc000bf04070 */
[----:B------:R-:W-:-:S13]  /*11030*/  PLOP3.LUT P0, PT, PT, PT, UP0, 0x80, 0x0 ;  /* 0x000000000000781c */ /* 0x000fda0003f0f008 */
[----:B------:R-:W-:Y:S05]  /*11040*/  @P0 BRA `(.L_x_30) ;  /* 0x0000000000040947 */ /* 0x000fea0003800000 */
[----:B------:R-:W-:Y:S01]  /*11050*/  BPT.TRAP 0x1 ;  /* 0x000000040000795c */ /* 0x000fe20000300000 */
.L_x_30:
[----:B------:R-:W1:Y:S01]  /*11060*/  S2R R8, SR_TID.X ;  /* 0x0000000000087919 */ /* 0x000e620000002100 */
[----:B------:R-:W-:Y:S01]  /*11070*/  IMAD.MOV.U32 R19, RZ, RZ, 0x6540 ;  /* 0x00006540ff137424 */ /* 0x000fe200078e00ff */
[----:B------:R-:W-:Y:S02]  /*11080*/  UIMAD.WIDE UR6, UR40, 0x100, URZ ;  /* 0x00000100280678a5 */ /* 0x000fe4000f8e023f */
[----:B------:R-:W-:Y:S01]  /*11090*/  USHF.R.S32.HI UR10, URZ, 0x1f, UR42 ;  /* 0x0000001f3f0a7899 */ /* 0x000fe2000801142a */
[----:B------:R-:W-:Y:S01]  /*110a0*/  ULDC.64 UR8, c[0x0][0x5d0] ;  /* 0x0001740000087ab9 */ /* 0x000fe20000000a00 */
[----:B------:R-:W-:Y:S02]  /*110b0*/  USHF.L.U32 UR40, UR40, 0x8, URZ ;  /* 0x0000000828287899 */ /* 0x000fe4000800063f */
[----:B------:R-:W-:Y:S02]  /*110c0*/  UIMAD UR4, UR10, UR8, URZ ;  /* 0x000000080a0472a4 */ /* 0x000fe4000f8e023f */
[----:B------:R-:W-:-:S02]  /*110d0*/  UIADD3 UR37, UR43, UR37, URZ ;  /* 0x000000252b257290 */ /* 0x000fc4000fffe03f */
[----:B------:R-:W-:Y:S02]  /*110e0*/  UIMAD UR4, UR42, UR9, UR4 ;  /* 0x000000092a0472a4 */ /* 0x000fe4000f8e0204 */
[----:B------:R-:W-:Y:S02]  /*110f0*/  UISETP.GT.U32.AND UP1, UPT, UR37, 0x4, UPT ;  /* 0x000000042500788c */ /* 0x000fe4000bf24070 */
[----:B------:R-:W-:Y:S02]  /*11100*/  UISETP.GE.U32.AND UP2, UPT, UR43, 0x5, UPT ;  /* 0x000000052b00788c */ /* 0x000fe4000bf46070 */
[----:B------:R-:W-:Y:S01]  /*11110*/  UISETP.LT.U32.AND UP1, UPT, UR43, 0x5, UP1 ;  /* 0x000000052b00788c */ /* 0x000fe20008f21070 */
[--C-:B-1----:R-:W-:Y:S01]  /*11120*/  SHF.R.U32.HI R4, RZ, 0x7, R8.reuse ;  /* 0x00000007ff047819 */ /* 0x102fe20000011608 */
[----:B------:R-:W-:Y:S01]  /*11130*/  IMAD.SHL.U32 R18, R8, 0x2, RZ ;  /* 0x0000000208127824 */ /* 0x000fe200078e00ff */
[----:B------:R-:W-:Y:S02]  /*11140*/  SHF.R.U32.HI R5, RZ, 0x2, R8 ;  /* 0x00000002ff057819 */ /* 0x000fe40000011608 */
[----:B------:R-:W-:-:S02]  /*11150*/  LOP3.LUT R4, R4, 0x1, RZ, 0xc0, !PT ;  /* 0x0000000104047812 */ /* 0x000fc400078ec0ff */
[----:B------:R-:W-:Y:S02]  /*11160*/  LOP3.LUT R6, R8, 0x60, RZ, 0xc0, !PT ;  /* 0x0000006008067812 */ /* 0x000fe400078ec0ff */
[----:B------:R-:W-:Y:S02]  /*11170*/  LOP3.LUT R5, R5, 0x7, RZ, 0xc0, !PT ;  /* 0x0000000705057812 */ /* 0x000fe400078ec0ff */
[----:B------:R-:W-:Y:S02]  /*11180*/  SHF.L.U32 R3, R4, 0x6, RZ ;  /* 0x0000000604037819 */ /* 0x000fe400000006ff */
[----:B------:R-:W-:Y:S02]  /*11190*/  LOP3.LUT R18, R18, 0x6, RZ, 0xc0, !PT ;  /* 0x0000000612127812 */ /* 0x000fe400078ec0ff */
[----:B------:R-:W-:Y:S02]  /*111a0*/  SHF.R.U32.HI R6, RZ, 0x1, R6 ;  /* 0x00000001ff067819 */ /* 0x000fe40000011606 */
[----:B------:R-:W-:-:S02]  /*111b0*/  LOP3.LUT R3, R3, 0x40, R5, 0xe2, !PT ;  /* 0x0000004003037812 */ /* 0x000fc400078ee205 */
[----:B------:R-:W-:Y:S01]  /*111c0*/  PRMT R18, R18, R19, UR41 ;  /* 0x0000002912127e16 */ /* 0x000fe20008000013 */
[----:B------:R-:W-:Y:S01]  /*111d0*/  USHF.L.U32 UR41, UR41, 0x8, URZ ;  /* 0x0000000829297899 */ /* 0x000fe2000800063f */
[----:B0-----:R-:W-:Y:S01]  /*111e0*/  IADD3 R0, RZ, -R6, -R5 ;  /* 0x80000006ff007210 */ /* 0x001fe20007ffe805 */
[----:B------:R-:W-:Y:S01]  /*111f0*/  IMAD.MOV.U32 R5, RZ, RZ, -0x2 ;  /* 0xfffffffeff057424 */ /* 0x000fe200078e00ff */
[----:B------:R-:W-:Y:S01]  /*11200*/  LOP3.LUT R3, R3, UR6, R6, 0xfe, !PT ;  /* 0x0000000603037c12 */ /* 0x000fe2000f8efe06 */
[----:B------:R-:W-:Y:S01]  /*11210*/  IMAD.U32 R6, RZ, RZ, UR8 ;  /* 0x00000008ff067e24 */ /* 0x000fe2000f8e00ff */
[----:B------:R-:W-:Y:S01]  /*11220*/  SHF.R.S32.HI R19, RZ, 0x1f, R18 ;  /* 0x0000001fff137819 */ /* 0x000fe20000011412 */
[----:B------:R-:W-:Y:S01]  /*11230*/  ULDC UR8, c[0x0][0x284] ;  /* 0x0000a10000087ab9 */ /* 0x000fe20000000800 */
[----:B------:R-:W-:Y:S02]  /*11240*/  IMAD R0, R4, -0x40, R0 ;  /* 0xffffffc004007824 */ /* 0x000fe400078e0200 */
[----:B------:R-:W-:-:S02]  /*11250*/  IMAD.U32 R4, RZ, RZ, UR8 ;  /* 0x00000008ff047e24 */ /* 0x000fc4000f8e00ff */
[----:B------:R-:W-:-:S03]  /*11260*/  IMAD.WIDE.U32 R6, R6, UR42, R18 ;  /* 0x0000002a06067c25 */ /* 0x000fc6000f8e0012 */
[----:B------:R-:W-:Y:S02]  /*11270*/  IADD3 R164, R4, -UR40, R0 ;  /* 0x8000002804a47c10 */ /* 0x000fe4000fffe000 */
[----:B------:R-:W-:Y:S01]  /*11280*/  IADD3 R7, R7, UR4, RZ ;  /* 0x0000000407077c10 */ /* 0x000fe2000fffe0ff */
[----:B------:R-:W-:Y:S01]  /*11290*/  ULDC UR4, c[0x0][0x288] ;  /* 0x0000a20000047ab9 */ /* 0x000fe20000000800 */
[----:B------:R-:W-:Y:S01]  /*112a0*/  LOP3.LUT R0, R8, 0x3, RZ, 0xc0, !PT ;  /* 0x0000000308007812 */ /* 0x000fe200078ec0ff */
[----:B------:R-:W-:Y:S01]  /*112b0*/  UISETP.GE.AND UP0, UPT, UR41, UR4, UPT ;  /* 0x000000042900728c */ /* 0x000fe2000bf06270 */
[----:B------:R0:W-:Y:S03]  /*112c0*/  STL [R1+0x200], R164 ;  /* 0x000200a401007387 */ /* 0x0001e60000100800 */
[----:B------:R-:W-:Y:S01]  /*112d0*/  UISETP.GE.OR UP0, UPT, UR40, UR8, UP0 ;  /* 0x000000082800728c */ /* 0x000fe20008706670 */
[----:B------:R-:W-:Y:S01]  /*112e0*/  IMAD R0, R0, R5, UR4 ;  /* 0x0000000400007e24 */ /* 0x000fe2000f8e0205 */
[----:B------:R-:W-:-:S02]  /*112f0*/  UIMAD.WIDE.U32 UR4, UR37, -0x33333333, URZ ;  /* 0xcccccccd250478a5 */ /* 0x000fc4000f8e003f */
[----:B------:R-:W-:Y:S01]  /*11300*/  USEL UR8, URZ, 0x1, !UP1 ;  /* 0x000000013f087887 */ /* 0x000fe2000c800000 */
[----:B------:R-:W-:Y:S01]  /*11310*/  VIADD R0, R0, -UR41 ;  /* 0x8000002900007c36 */ /* 0x000fe20008000000 */
[----:B------:R-:W-:Y:S01]  /*11320*/  PLOP3.LUT P0, PT, PT, PT, UP0, 0x80, 0x0 ;  /* 0x000000000000781c */ /* 0x000fe20003f0f008 */
[----:B------:R-:W-:Y:S02]  /*11330*/  USHF.R.U32.HI UR4, URZ, 0x2, UR5 ;  /* 0x000000023f047899 */ /* 0x000fe40008011605 */
[----:B------:R-:W-:Y:S02]  /*11340*/  ULOP3.LUT UR36, UR36, UR8, URZ, 0x3c, !UPT ;  /* 0x0000000824247292 */ /* 0x000fe4000f8e3c3f */
[----:B------:R-:W-:Y:S02]  /*11350*/  UIMAD UR37, UR4, -0x5, UR37 ;  /* 0xfffffffb042578a4 */ /* 0x000fe4000f8e0225 */
[----:B------:R-:W-:Y:S01]  /*11360*/  @UP2 ULOP3.LUT UR36, UR36, 0x1, UR4, 0x78, !UPT ;  /* 0x0000000124242892 */ /* 0x000fe2000f8e7804 */
[----:B------:R-:W-:-:S05]  /*11370*/  UMOV UR40, 0xffffffff ;  /* 0xffffffff00287882 */ /* 0x000fca0000000000 */
[----:B0-----:R-:W-:Y:S06]  /*11380*/  @P0 BRA `(.L_x_34) ;  /* 0x000000fc00ec0947 */ /* 0x001fec0003800000 */
[----:B------:R-:W-:Y:S01]  /*11390*/  FSETP.NEU.AND P0, PT, R16, RZ, PT ;  /* 0x000000ff1000720b */ /* 0x000fe20003f0d000 */
[----:B------:R-:W-:Y:S01]  /*113a0*/  ULDC.64 UR8, c[0x0][0x5c8] ;  /* 0x0001720000087ab9 */ /* 0x000fe20000000a00 */
[----:B------:R-:W-:Y:S01]  /*113b0*/  ISETP.GT.AND P1, PT, R164, RZ, PT ;  /* 0x000000ffa400720c */ /* 0x000fe20003f24270 */
[----:B------:R-:W-:Y:S01]  /*113c0*/  UIMAD UR4, UR7, UR8, URZ ;  /* 0x00000008070472a4 */ /* 0x000fe2000f8e023f */
[----:B------:R-:W-:Y:S01]  /*113d0*/  MOV R10, UR9 ;  /* 0x00000009000a7c02 */ /* 0x000fe20008000f00 */
[C---:B------:R-:W-:Y:S01]  /*113e0*/  IMAD.WIDE.U32 R6, R3.reuse, UR8, R6 ;  /* 0x0000000803067c25 */ /* 0x040fe2000f8e0006 */
[----:B------:R-:W-:Y:S01]  /*113f0*/  BSSY B0, `(.L_x_34) ;  /* 0x0000ff4000007945 */ /* 0x000fe20003800000 */
[----:B------:R-:W-:Y:S02]  /*11400*/  ISETP.GT.AND P2, PT, R0, RZ, P1 ;  /* 0x000000ff0000720c */ /* 0x000fe40000f44270 */
[----:B------:R-:W-:-:S04]  /*11410*/  IMAD R10, R3, R10, UR4 ;  /* 0x00000004030a7e24 */ /* 0x000fc8000f8e020a */
[----:B------:R-:W-:Y:S01]  /*11420*/  IMAD.IADD R10, R7, 0x1, R10 ;  /* 0x00000001070a7824 */ /* 0x000fe200078e020a */
[----:B------:R-:W-:Y:S06]  /*11430*/  @!P0 BRA `(.L_x_35) ;  /* 0x000000ac00448947 */ /* 0x000fec0003800000 */
[----:B------:R-:W0:Y:S01]  /*11440*/  LDC.64 R22, c[0x0][0x5b8] ;  /* 0x00016e00ff167b82 */ /* 0x000e220000000a00 */
[----:B------:R-:W2:Y:S01]  /*11450*/  LDL.LU R11, [R1] ;  /* 0x00000000010b7983 */ /* 0x000ea20000300800 */
[----:B------:R-:W-:-:S06]  /*11460*/  ULDC.64 UR4, c[0x0][0x5c0] ;  /* 0x0001700000047ab9 */ /* 0x000fcc0000000a00 */
[----:B------:R-:W1:Y:S08]  /*11470*/  LDC.64 R14, c[0x0][0x5b0] ;  /* 0x00016c00ff0e7b82 */ /* 0x000e700000000a00 */
[----:B------:R-:W3:Y:S01]  /*11480*/  LDC.64 R12, c[0x0][0x5a8] ;  /* 0x00016a00ff0c7b82 */ /* 0x000ee20000000a00 */
[C---:B0-----:R-:W-:Y:S02]  /*11490*/  IMAD R159, R22.reuse, UR10, RZ ;  /* 0x0000000a169f7c24 */ /* 0x041fe4000f8e02ff */
[----:B------:R-:W-:-:S04]  /*114a0*/  IMAD.WIDE.U32 R154, R22, UR42, R18 ;  /* 0x0000002a169a7c25 */ /* 0x000fc8000f8e0012 */
[----:B------:R-:W-:Y:S02]  /*114b0*/  IMAD R159, R23, UR42, R159 ;  /* 0x0000002a179f7c24 */ /* 0x000fe4000f8e029f */
[----:B-1----:R-:W-:Y:S02]  /*114c0*/  IMAD R153, R14, UR7, RZ ;  /* 0x000000070e997c24 */ /* 0x002fe4000f8e02ff */
[----:B------:R-:W-:Y:S02]  /*114d0*/  IMAD.IADD R21, R155, 0x1, R159 ;  /* 0x000000019b157824 */ /* 0x000fe400078e029f */
[----:B------:R-:W-:Y:S02]  /*114e0*/  IMAD.MOV.U32 R20, RZ, RZ, R154 ;  /* 0x000000ffff147224 */ /* 0x000fe400078e009a */
[C---:B------:R-:W-:Y:S02]  /*114f0*/  IMAD R153, R3.reuse, R15, R153 ;  /* 0x0000000f03997224 */ /* 0x040fe400078e0299 */
[----:B------:R-:W-:-:S05]  /*11500*/  IMAD.WIDE.U32 R4, R3, R14, R20 ;  /* 0x0000000e03047225 */ /* 0x000fca00078e0014 */
[----:B------:R-:W-:Y:S02]  /*11510*/  IADD3 R5, R5, R153, RZ ;  /* 0x0000009905057210 */ /* 0x000fe40007ffe0ff */
[----:B---3--:R-:W-:-:S04]  /*11520*/  LEA R8, P0, R4, R12, 0x2 ;  /* 0x0000000c04087211 */ /* 0x008fc800078010ff */
[----:B------:R-:W-:-:S05]  /*11530*/  LEA.HI.X R9, R4, R13, R5, 0x2, P0 ;  /* 0x0000000d04097211 */ /* 0x000fca00000f1405 */
[----:B------:R-:W3:Y:S01]  /*11540*/  @P2 LDG.E.LTC128B R23, desc[UR44][R8.64] ;  /* 0x0000002c08172981 */ /* 0x000ee2000c1e1920 */
[C---:B------:R-:W-:Y:S01]  /*11550*/  LEA R4, P0, R6.reuse, UR4, 0x2 ;  /* 0x0000000406047c11 */ /* 0x040fe2000f8010ff */
[----:B------:R-:W-:Y:S03]  /*11560*/  BSSY B1, `(.L_x_36) ;  /* 0x0000010000017945 */ /* 0x000fe60003800000 */
[----:B------:R-:W-:Y:S02]  /*11570*/  LEA.HI.X R5, R6, UR5, R10, 0x2, P0 ;  /* 0x0000000506057c11 */ /* 0x000fe400080f140a */
[----:B---3--:R-:W-:-:S05]  /*11580*/  LOP3.LUT R7, R23, 0xffffe000, RZ, 0xc0, !PT ;  /* 0xffffe00017077812 */ /* 0x008fca00078ec0ff */
[----:B------:R-:W-:-:S04]  /*11590*/  FMUL R7, R7, R16 ;  /* 0x0000001007077220 */ /* 0x000fc80000400000 */
[----:B--2---:R-:W-:-:S05]  /*115a0*/  FFMA R7, R11, R2, R7 ;  /* 0x000000020b077223 */ /* 0x004fca0000000007 */
[----:B------:R-:W-:-:S05]  /*115b0*/  F2FP.TF32.F32.PACK_B R7, R7 ;  /* 0x00000007ff07723e */ /* 0x000fca00024050ff */
[----:B------:R0:W-:Y:S02]  /*115c0*/  @P2 STG.E desc[UR44][R4.64], R7 ;  /* 0x0000000704002986 */ /* 0x0001e4000c10192c */
[----:B0-----:R-:W-:-:S04]  /*115d0*/  IMAD.WIDE.U32 R6, R3, R14, R18 ;  /* 0x0000000e03067225 */ /* 0x001fc800078e0012 */
[----:B------:R-:W-:Y:S02]  /*115e0*/  IMAD.IADD R7, R153, 0x1, R7 ;  /* 0x0000000199077824 */ /* 0x000fe400078e0207 */
[----:B------:R-:W-:-:S04]  /*115f0*/  IMAD.WIDE.U32 R6, R22, UR42, R6 ;  /* 0x0000002a16067c25 */ /* 0x000fc8000f8e0006 */
[----:B------:R-:W-:Y:S01]  /*11600*/  IMAD.IADD R7, R159, 0x1, R7 ;  /* 0x000000019f077824 */ /* 0x000fe200078e0207 */
[----:B------:R-:W-:-:S04]  /*11610*/  LEA R10, P0, R6, R12, 0x2 ;  /* 0x0000000c060a7211 */ /* 0x000fc800078010ff */
[----:B------:R-:W-:Y:S02]  /*11620*/  LEA.HI.X R11, R6, R13, R7, 0x2, P0 ;  /* 0x0000000d060b7211 */ /* 0x000fe400000f1407 */
[----:B------:R-:W-:-:S13]  /*11630*/  ISETP.GT.AND P0, PT, R0, 0x1, P1 ;  /* 0x000000010000780c */ /* 0x000fda0000f04270 */
[----:B------:R-:W-:Y:S05]  /*11640*/  @!P0 BRA `(.L_x_37) ;  /* 0x0000000000048947 */ /* 0x000fea0003800000 */
[----:B------:R0:W5:Y:S02]  /*11650*/  LDG.E.LTC128B R23, desc[UR44][R10.64+0x4] ;  /* 0x0000042c0a177981 */ /* 0x000164000c1e1920 */
.L_x_37:
[----:B------:R-:W-:Y:S05]  /*11660*/  BSYNC B1 ;  /* 0x0000000000017941 */ /* 0x000fea0003800000 */
.L_x_36:
[----:B------:R-:W2:Y:S01]  /*11670*/  LDL.LU R7, [R1+0x4] ;  /* 0x0000040001077983 */ /* 0x000ea20000300800 */
[----:B-----5:R-:W-:Y:S01]  /*11680*/  LOP3.LUT R6, R23, 0xffffe000, RZ, 0xc0, !PT ;  /* 0xffffe00017067812 */ /* 0x020fe200078ec0ff */
[C---:B------:R-:W-:Y:S01]  /*11690*/  IMAD.SHL.U32 R156, R14.reuse, 0x8, RZ ;  /* 0x000000080e9c7824 */ /* 0x040fe200078e00ff */
[----:B------:R-:W-:Y:S01]  /*116a0*/  SHF.L.U64.HI R157, R14, 0x3, R15 ;  /* 0x000000030e9d7819 */ /* 0x000fe2000001020f */
[----:B------:R-:W3:Y:S02]  /*116b0*/  LDL.LU R158, [R1+0x8] ;  /* 0x00000800019e7983 */ /* 0x000ee40000300800 */
[----:B------:R-:W-:-:S04]  /*116c0*/  FMUL R6, R6, R16 ;  /* 0x0000001006067220 */ /* 0x000fc80000400000 */
[----:B--2---:R-:W-:-:S05]  /*116d0*/  FFMA R6, R7, R2, R6 ;  /* 0x0000000207067223 */ /* 0x004fca0000000006 */
[----:B------:R-:W-:-:S05]  /*116e0*/  F2FP.TF32.F32.PACK_B R6, R6 ;  /* 0x00000006ff06723e */ /* 0x000fca00024050ff */
[----:B------:R1:W-:Y:S01]  /*116f0*/  @P0 STG.E desc[UR44][R4.64+0x4], R6 ;  /* 0x0000040604000986 */ /* 0x0003e2000c10192c */
[----:B------:R-:W-:-:S04]  /*11700*/  ISETP.GT.AND P0, PT, R164, 0x8, PT ;  /* 0x00000008a400780c */ /* 0x000fc80003f04270 */
[----:B------:R-:W-:Y:S01]  /*11710*/  ISETP.GT.AND P2, PT, R0, RZ, P0 ;  /* 0x000000ff0000720c */ /* 0x000fe20000744270 */
[----:B-1----:R-:W-:-:S05]  /*11720*/  IMAD.WIDE.U32 R6, R3, R14, R156 ;  /* 0x0000000e03067225 */ /* 0x002fca00078e009c */
[----:B------:R-:W-:Y:S02]  /*11730*/  IADD3 R153, R153, R7, RZ ;  /* 0x0000000799997210 */ /* 0x000fe40007ffe0ff */
[----:B------:R-:W-:-:S05]  /*11740*/  IADD3 R7, P3, R154, R6, RZ ;  /* 0x000000069a077210 */ /* 0x000fca0007f7e0ff */
[----:B------:R-:W-:Y:S01]  /*11750*/  IMAD.X R9, R153, 0x1, R21, P3 ;  /* 0x0000000199097824 */ /* 0x000fe200018e0615 */
[----:B------:R-:W-:-:S04]  /*11760*/  LEA R8, P3, R7, R12, 0x2 ;  /* 0x0000000c07087211 */ /* 0x000fc800078610ff */
[----:B------:R-:W-:-:S05]  /*11770*/  LEA.HI.X R9, R7, R13, R9, 0x2, P3 ;  /* 0x0000000d07097211 */ /* 0x000fca00018f1409 */
[----:B------:R1:W2:Y:S01]  /*11780*/  @P2 LDG.E.LTC128B R23, desc[UR44][R8.64] ;  /* 0x0000002c08172981 */ /* 0x0002a2000c1e1920 */
[----:B------:R-:W-:Y:S01]  /*11790*/  IADD3 R6, P3, R18, R6, RZ ;  /* 0x0000000612067210 */ /* 0x000fe20007f7e0ff */
[----:B------:R-:W-:Y:S01]  /*117a0*/  IMAD.U32 R160, RZ, RZ, UR9 ;  /* 0x00000009ffa07e24 */ /* 0x000fe2000f8e00ff */
[----:B------:R-:W-:Y:S01]  /*117b0*/  MOV R161, UR8 ;  /* 0x0000000800a17c02 */ /* 0x000fe20008000f00 */
[----:B------:R-:W-:Y:S01]  /*117c0*/  BSSY B1, `(.L_x_38) ;  /* 0x0000013000017945 */ /* 0x000fe20003800000 */
[----:B------:R-:W-:Y:S01]  /*117d0*/  ISETP.GT.AND P4, PT, R0, 0x1, P0 ;  /* 0x000000010000780c */ /* 0x000fe20000784270 */
[----:B------:R-:W-:Y:S02]  /*117e0*/  IMAD.X R7, R19, 0x1, R153, P3 ;  /* 0x0000000113077824 */ /* 0x000fe400018e0699 */
[----:B------:R-:W-:Y:S02]  /*117f0*/  IMAD.SHL.U32 R161, R161, 0x20, RZ ;  /* 0x00000020a1a17824 */ /* 0x000fe400078e00ff */
[----:B------:R-:W-:-:S04]  /*11800*/  IMAD.WIDE.U32 R6, R22, UR42, R6 ;  /* 0x0000002a16067c25 */ /* 0x000fc8000f8e0006 */
[----:B------:R-:W-:Y:S01]  /*11810*/  IMAD.IADD R7, R159, 0x1, R7 ;  /* 0x000000019f077824 */ /* 0x000fe200078e0207 */
[----:B-1----:R-:W-:-:S04]  /*11820*/  LEA R8, P3, R6, R12, 0x2 ;  /* 0x0000000c06087211 */ /* 0x002fc800078610ff */
[----:B------:R-:W-:Y:S01]  /*11830*/  LEA.HI.X R9, R6, R13, R7, 0x2, P3 ;  /* 0x0000000d06097211 */ /* 0x000fe200018f1407 */
[----:B------:R-:W-:-:S05]  /*11840*/  IMAD.U32 R6, RZ, RZ, UR8 ;  /* 0x00000008ff067e24 */ /* 0x000fca000f8e00ff */
[----:B------:R-:W-:Y:S02]  /*11850*/  SHF.L.U64.HI R160, R6, 0x5, R160 ;  /* 0x0000000506a07819 */ /* 0x000fe400000102a0 */
[----:B------:R-:W-:-:S04]  /*11860*/  IADD3 R6, P3, R161, R4, RZ ;  /* 0x00000004a1067210 */ /* 0x000fc80007f7e0ff */
[----:B------:R-:W-:Y:S02]  /*11870*/  IADD3.X R7, R160, R5, RZ, P3, !PT ;  /* 0x00000005a0077210 */ /* 0x000fe40001ffe4ff */
[----:B--2---:R-:W-:-:S05]  /*11880*/  LOP3.LUT R153, R23, 0xffffe000, RZ, 0xc0, !PT ;  /* 0xffffe00017997812 */ /* 0x004fca00078ec0ff */
[----:B------:R-:W-:-:S04]  /*11890*/  FMUL R153, R153, R16 ;  /* 0x0000001099997220 */ /* 0x000fc80000400000 */
[----:B---3--:R-:W-:-:S05]  /*118a0*/  FFMA R153, R158, R2, R153 ;  /* 0x000000029e997223 */ /* 0x008fca0000000099 */
[----:B------:R-:W-:-:S05]  /*118b0*/  F2FP.TF32.F32.PACK_B R153, R153 ;  /* 0x00000099ff99723e */ /* 0x000fca00024050ff */
[----:B------:R1:W-:Y:S01]  /*118c0*/  @P2 STG.E desc[UR44][R6.64], R153 ;  /* 0x0000009906002986 */ /* 0x0003e2000c10192c */
[----:B------:R-:W-:Y:S05]  /*118d0*/  @!P4 BRA `(.L_x_39) ;  /* 0x000000000004c947 */ /* 0x000fea0003800000 */
[----:B------:R2:W5:Y:S02]  /*118e0*/  LDG.E.LTC128B R23, desc[UR44][R8.64+0x4] ;  /* 0x0000042c08177981 */ /* 0x000564000c1e1920 */
.L_x_39:
[----:B------:R-:W-:Y:S05]  /*118f0*/  BSYNC B1 ;  /* 0x0000000000017941 */ /* 0x000fea0003800000 */
.L_x_38:
[----:B------:R-:W3:Y:S01]  /*11900*/  LDL.LU R158, [R1+0xc] ;  /* 0x00000c00019e7983 */ /* 0x000ee20000300800 */
[----:B-1---5:R-:W-:Y:S01]  /*11910*/  LOP3.LUT R153, R23, 0xffffe000, RZ, 0xc0, !PT ;  /* 0xffffe00017997812 */ /* 0x022fe200078ec0ff */
[----:B------:R-:W-:Y:S01]  /*11920*/  BSSY B1, `(.L_x_40) ;  /* 0x0000009000017945 */ /* 0x000fe20003800000 */
[----:B------:R-:W-:-:S03]  /*11930*/  ISETP.GT.AND P2, PT, R0, 0x8, P1 ;  /* 0x000000080000780c */ /* 0x000fc60000f44270 */
[----:B------:R-:W-:-:S04]  /*11940*/  FMUL R153, R153, R16 ;  /* 0x0000001099997220 */ /* 0x000fc80000400000 */
[----:B---3--:R-:W-:-:S05]  /*11950*/  FFMA R153, R158, R2, R153 ;  /* 0x000000029e997223 */ /* 0x008fca0000000099 */
[----:B------:R-:W-:-:S05]  /*11960*/  F2FP.TF32.F32.PACK_B R153, R153 ;  /* 0x00000099ff99723e */ /* 0x000fca00024050ff */
[----:B------:R1:W-:Y:S02]  /*11970*/  @P4 STG.E desc[UR44][R6.64+0x4], R153 ;  /* 0x0000049906004986 */ /* 0x0003e4000c10192c */
[----:B-1----:R-:W-:Y:S01]  /*11980*/  IMAD.MOV.U32 R153, RZ, RZ, R23 ;  /* 0x000000ffff997224 */ /* 0x002fe200078e0017 */
[----:B------:R-:W-:Y:S06]  /*11990*/  @!P2 BRA `(.L_x_41) ;  /* 0x000000000004a947 */ /* 0x000fec0003800000 */
[----:B------:R1:W5:Y:S02]  /*119a0*/  LDG.E.LTC128B R153, desc[UR44][R10.64+0x20] ;  /* 0x0000202c0a997981 */ /* 0x000364000c1e1920 */
.L_x_41:
[----:B------:R-:W-:Y:S05]  /*119b0*/  BSYNC B1 ;  /* 0x0000000000017941 */ /* 0x000fea0003800000 */
.L_x_40:
[----:B------:R-:W3:Y:S01]  /*119c0*/  LDL.LU R158, [R1+0x10] ;  /* 0x00001000019e7983 */ /* 0x000ee20000300800 */
[----:B-----5:R-:W-:Y:S01]  /*119d0*/  LOP3.LUT R23, R153, 0xffffe000, RZ, 0xc0, !PT ;  /* 0xffffe00099177812 */ /* 0x020fe200078ec0ff */
[----:B------:R-:W-:Y:S01]  /*119e0*/  BSSY B1, `(.L_x_42) ;  /* 0x0000008000017945 */ /* 0x000fe20003800000 */
[----:B------:R-:W-:-:S03]  /*119f0*/  ISETP.GT.AND P3, PT, R0, 0x9, P1 ;  /* 0x000000090000780c */ /* 0x000fc60000f64270 */
[----:B------:R-:W-:-:S04]  /*11a00*/  FMUL R23, R23, R16 ;  /* 0x0000001017177220 */ /* 0x000fc80000400000 */
[----:B---3--:R-:W-:-:S05]  /*11a10*/  FFMA R23, R158, R2, R23 ;  /* 0x000000029e177223 */ /* 0x008fca0000000017 */
[----:B------:R-:W-:-:S05]  /*11a20*/  F2FP.TF32.F32.PACK_B R23, R23 ;  /* 0x00000017ff17723e */ /* 0x000fca00024050ff */
[----:B------:R3:W-:Y:S01]  /*11a30*/  @P2 STG.E desc[UR44][R4.64+0x20], R23 ;  /* 0x0000201704002986 */ /* 0x0007e2000c10192c */
[----:B------:R-:W-:Y:S05]  /*11a40*/  @!P3 BRA `(.L_x_43) ;  /* 0x000000000004b947 */ /* 0x000fea0003800000 */
[----:B------:R4:W5:Y:S02]  /*11a50*/  LDG.E.LTC128B R153, desc[UR44][R10.64+0x24] ;  /* 0x0000242c0a997981 */ /* 0x000964000c1e1920 */
.L_x_43:
[----:B------:R-:W-:Y:S05]  /*11a60*/  BSYNC B1 ;  /* 0x0000000000017941 */ /* 0x000fea0003800000 */
.L_x_42:
[----:B------:R-:W2:Y:S01]  /*11a70*/  LDL.LU R158, [R1+0x14] ;  /* 0x00001400019e7983 */ /* 0x000ea20000300800 */
[----:B---3-5:R-:W-:Y:S01]  /*11a80*/  LOP3.LUT R23, R153, 0xffffe000, RZ, 0xc0, !PT ;  /* 0xffffe00099177812 */ /* 0x028fe200078ec0ff */
[----:B------:R-:W-:Y:S01]  /*11a90*/  BSSY B1, `(.L_x_44) ;  /* 0x0000008000017945 */ /* 0x000fe20003800000 */
[----:B------:R-:W-:-:S03]  /*11aa0*/  ISETP.GT.AND P2, PT, R0, 0x8, P0 ;  /* 0x000000080000780c */ /* 0x000fc60000744270 */
[----:B------:R-:W-:-:S04]  /*11ab0*/  FMUL R23, R23, R16 ;  /* 0x0000001017177220 */ /* 0x000fc80000400000 */
[----:B--2---:R-:W-:-:S05]  /*11ac0*/  FFMA R23, R158, R2, R23 ;  /* 0x000000029e177223 */ /* 0x004fca0000000017 */
[----:B------:R-:W-:-:S05]  /*11ad0*/  F2FP.TF32.F32.PACK_B R23, R23 ;  /* 0x00000017ff17723e */ /* 0x000fca00024050ff */
[----:B------:R2:W-:Y:S01]  /*11ae0*/  @P3 STG.E desc[UR44][R4.64+0x24], R23 ;  /* 0x0000241704003986 */ /* 0x0005e2000c10192c */
[----:B------:R-:W-:Y:S05]  /*11af0*/  @!P2 BRA `(.L_x_45) ;  /* 0x000000000004a947 */ /* 0x000fea0003800000 */
[----:B------:R3:W5:Y:S02]  /*11b00*/  LDG.E.LTC128B R153, desc[UR44][R8.64+0x20] ;  /* 0x0000202c08997981 */ /* 0x000764000c1e1920 */
.L_x_45:
[----:B------:R-:W-:Y:S05]  /*11b10*/  BSYNC B1 ;  /* 0x0000000000017941 */ /* 0x000fea0003800000 */
.L_x_44:
[----:B------:R-:W4:Y:S01]  /*11b20*/  LDL.LU R158, [R1+0x18] ;  /* 0x00001800019e7983 */ /* 0x000f220000300800 */
[----:B--2--5:R-:W-:Y:S01]  /*11b30*/  LOP3.LUT R23, R153, 0xffffe000, RZ, 0xc0, !PT ;  /* 0xffffe00099177812 */ /* 0x024fe200078ec0ff */
[----:B------:R-:W-:Y:S01]  /*11b40*/  BSSY B1, `(.L_x_46) ;  /* 0x0000008000017945 */ /* 0x000fe20003800000 */
[----:B------:R-:W-:-:S03]  /*11b50*/  ISETP.GT.AND P3, PT, R0, 0x9, P0 ;  /* 0x000000090000780c */ /* 0x000fc60000764270 */
[----:B------:R-:W-:-:S04]  /*11b60*/  FMUL R23, R23, R16 ;  /* 0x0000001017177220 */ /* 0x000fc80000400000 */
[----:B----4-:R-:W-:-:S05]  /*11b70*/  FFMA R23, R158, R2, R23 ;  /* 0x000000029e177223 */ /* 0x010fca0000000017 */
[----:B------:R-:W-:-:S05]  /*11b80*/  F2FP.TF32.F32.PACK_B R23, R23 ;  /* 0x00000017ff17723e */ /* 0x000fca00024050ff */
[----:B------:R2:W-:Y:S01]  /*11b90*/  @P2 STG.E desc[UR44][R6.64+0x20], R23 ;  /* 0x0000201706002986 */ /* 0x0005e2000c10192c */
[----:B------:R-:W-:Y:S05]  /*11ba0*/  @!P3 BRA `(.L_x_47) ;  /* 0x000000000004b947 */ /* 0x000fea0003800000 */
[----:B------:R4:W5:Y:S02]  /*11bb0*/  LDG.E.LTC128B R153, desc[UR44][R8.64+0x24] ;  /* 0x0000242c08997981 */ /* 0x000964000c1e1920 */
.L_x_47:
[----:B------:R-:W-:Y:S05]  /*11bc0*/  BSYNC B1 ;  /* 0x0000000000017941 */ /* 0x000fea0003800000 */
.L_x_46:
[----:B------:R-:W3:Y:S01]  /*11bd0*/  LDL.LU R158, [R1+0x1c] ;  /* 0x00001c00019e7983 */ /* 0x000ee20000300800 */
[----:B--2--5:R-:W-:Y:S01]  /*11be0*/  LOP3.LUT R23, R153, 0xffffe000, RZ, 0xc0, !PT ;  /* 0xffffe00099177812 */ /* 0x024fe200078ec0ff */
        /* <DEDUP_REMOVED lines=8> */
.L_x_49:
[----:B------:R-:W-:Y:S05]  /*11c70*/  BSYNC B1 ;  /* 0x0000000000017941 */ /* 0x000fea0003800000 */
.L_x_48:
        /* <DEDUP_REMOVED lines=10> */
.L_x_51:
[----:B------:R-:W-:Y:S05]  /*11d20*/  BSYNC B1 ;  /* 0x0000000000017941 */ /* 0x000fea0003800000 */
.L_x_50:
        /* <DEDUP_REMOVED lines=10> */
.L_x_53:
[----:B------:R-:W-:Y:S05]  /*11dd0*/  BSYNC B1 ;  /* 0x0000000000017941 */ /* 0x000fea0003800000 */
.L_x_52:
        /* <DEDUP_REMOVED lines=10> */
.L_x_55:
[----:B------:R-:W-:Y:S05]  /*11e80*/  BSYNC B1 ;  /* 0x0000000000017941 */ /* 0x000fea0003800000 */
.L_x_54:
        /* <DEDUP_REMOVED lines=10> */
.L_x_57:
[----:B------:R-:W-:Y:S05]  /*11f30*/  BSYNC B1 ;  /* 0x0000000000017941 */ /* 0x000fea0003800000 */
.L_x_56:
        /* <DEDUP_REMOVED lines=10> */
.L_x_59:
[----:B------:R-:W-:Y:S05]  /*11fe0*/  BSYNC B1 ;  /* 0x0000000000017941 */ /* 0x000fea0003800000 */
.L_x_58:
        /* <DEDUP_REMOVED lines=10> */
.L_x_61:
[----:B------:R-:W-:Y:S05]  /*12090*/  BSYNC B1 ;  /* 0x0000000000017941 */ /* 0x000fea0003800000 */
.L_x_60:
        /* <DEDUP_REMOVED lines=10> */
.L_x_63:
[----:B------:R-:W-:Y:S05]  /*12140*/  BSYNC B1 ;  /* 0x0000000000017941 */ /* 0x000fea0003800000 */
.L_x_62:
        /* <DEDUP_REMOVED lines=10> */
.L_x_65:
[----:B------:R-:W-:Y:S05]  /*121f0*/  BSYNC B1 ;  /* 0x0000000000017941 */ /* 0x000fea0003800000 */
.L_x_64:
        /* <DEDUP_REMOVED lines=10> */
.L_x_67:
[----:B------:R-:W-:Y:S05]  /*122a0*/  BSYNC B1 ;  /* 0x0000000000017941 */ /* 0x000fea0003800000 */
.L_x_66:
        /* <DEDUP_REMOVED lines=10> */
.L_x_69:
[----:B------:R-:W-:Y:S05]  /*12350*/  BSYNC B1 ;  /* 0x0000000000017941 */ /* 0x000fea0003800000 */
.L_x_68:
        /* <DEDUP_REMOVED lines=10> */
.L_x_71:
[----:B------:R-:W-:Y:S05]  /*12400*/  BSYNC B1 ;  /* 0x0000000000017941 */ /* 0x000fea0003800000 */
.L_x_70:
        /* <DEDUP_REMOVED lines=10> */
.L_x_73:
[----:B------:R-:W-:Y:S05]  /*124b0*/  BSYNC B1 ;  /* 0x0000000000017941 */ /* 0x000fea0003800000 */
.L_x_72:
        /* <DEDUP_REMOVED lines=10> */
.L_x_75:
[----:B------:R-:W-:Y:S05]  /*12560*/  BSYNC B1 ;  /* 0x0000000000017941 */ /* 0x000fea0003800000 */
.L_x_74:
        /* <DEDUP_REMOVED lines=10> */
.L_x_77:
[----:B------:R-:W-:Y:S05]  /*12610*/  BSYNC B1 ;  /* 0x0000000000017941 */ /* 0x000fea0003800000 */
.L_x_76:
        /* <DEDUP_REMOVED lines=10> */
.L_x_79:
[----:B------:R-:W-:Y:S05]  /*126c0*/  BSYNC B1 ;  /* 0x0000000000017941 */ /* 0x000fea0003800000 */
.L_x_78:
        /* <DEDUP_REMOVED lines=10> */
.L_x_81:
[----:B------:R-:W-:Y:S05]  /*12770*/  BSYNC B1 ;  /* 0x0000000000017941 */ /* 0x000fea0003800000 */
.L_x_80:
        /* <DEDUP_REMOVED lines=10> */
.L_x_83:
[----:B------:R-:W-:Y:S05]  /*12820*/  BSYNC B1 ;  /* 0x0000000000017941 */ /* 0x000fea0003800000 */
.L_x_82:
        /* <DEDUP_REMOVED lines=10> */
.L_x_85:
[----:B------:R-:W-:Y:S05]  /*128d0*/  BSYNC B1 ;  /* 0x0000000000017941 */ /* 0x000fea0003800000 */
.L_x_84:
        /* <DEDUP_REMOVED lines=10> */
.L_x_87:
[----:B------:R-:W-:Y:S05]  /*12980*/  BSYNC B1 ;  /* 0x0000000000017941 */ /* 0x000fea0003800000 */
.L_x_86:
        /* <DEDUP_REMOVED lines=10> */
.L_x_89:
[----:B------:R-:W-:Y:S05]  /*12a30*/  BSYNC B1 ;  /* 0x0000000000017941 */ /* 0x000fea0003800000 */
.L_x_88:
        /* <DEDUP_REMOVED lines=10> */
.L_x_91:
[----:B------:R-:W-:Y:S05]  /*12ae0*/  BSYNC B1 ;  /* 0x0000000000017941 */ /* 0x000fea0003800000 */
.L_x_90:
        /* <DEDUP_REMOVED lines=10> */
.L_x_93:
[----:B------:R-:W-:Y:S05]  /*12b90*/  BSYNC B1 ;  /* 0x0000000000017941 */ /* 0x000fea0003800000 */
.L_x_92:
        /* <DEDUP_REMOVED lines=10> */
.L_x_95:
[----:B------:R-:W-:Y:S05]  /*12c40*/  BSYNC B1 ;  /* 0x0000000000017941 */ /* 0x000fea0003800000 */
.L_x_94:
        /* <DEDUP_REMOVED lines=10> */
.L_x_97:
[----:B------:R-:W-:Y:S05]  /*12cf0*/  BSYNC B1 ;  /* 0x0000000000017941 */ /* 0x000fea0003800000 */
.L_x_96:
        /* <DEDUP_REMOVED lines=10> */
.L_x_99:
[----:B------:R-:W-:Y:S05]  /*12da0*/  BSYNC B1 ;  /* 0x0000000000017941 */ /* 0x000fea0003800000 */
.L_x_98:
        /* <DEDUP_REMOVED lines=10> */
.L_x_101:
[----:B------:R-:W-:Y:S05]  /*12e50*/  BSYNC B1 ;  /* 0x0000000000017941 */ /* 0x000fea0003800000 */
.L_x_100:
        /* <DEDUP_REMOVED lines=10> */
.L_x_103:
[----:B------:R-:W-:Y:S05]  /*12f00*/  BSYNC B1 ;  /* 0x0000000000017941 */ /* 0x000fea0003800000 */
.L_x_102:
        /* <DEDUP_REMOVED lines=10> */
.L_x_105:
[----:B------:R-:W-:Y:S05]  /*12fb0*/  BSYNC B1 ;  /* 0x0000000000017941 */ /* 0x000fea0003800000 */
.L_x_104:
        /* <DEDUP_REMOVED lines=10> */
.L_x_107:
[----:B------:R-:W-:Y:S05]  /*13060*/  BSYNC B1 ;  /* 0x0000000000017941 */ /* 0x000fea0003800000 */
.L_x_106:
        /* <DEDUP_REMOVED lines=10> */
.L_x_109:
[----:B------:R-:W-:Y:S05]  /*13110*/  BSYNC B1 ;  /* 0x0000000000017941 */ /* 0x000fea0003800000 */
.L_x_108:
        /* <DEDUP_REMOVED lines=10> */
.L_x_111:
[----:B------:R-:W-:Y:S05]  /*131c0*/  BSYNC B1 ;  /* 0x0000000000017941 */ /* 0x000fea0003800000 */
.L_x_110:
        /* <DEDUP_REMOVED lines=10> */
.L_x_113:
[----:B------:R-:W-:Y:S05]  /*13270*/  BSYNC B1 ;  /* 0x0000000000017941 */ /* 0x000fea0003800000 */
.L_x_112:
        /* <DEDUP_REMOVED lines=10> */
.L_x_115:
[----:B------:R-:W-:Y:S05]  /*13320*/  BSYNC B1 ;  /* 0x0000000000017941 */ /* 0x000fea0003800000 */
.L_x_114:
        /* <DEDUP_REMOVED lines=10> */
.L_x_117:
[----:B------:R-:W-:Y:S05]  /*133d0*/  BSYNC B1 ;  /* 0x0000000000017941 */ /* 0x000fea0003800000 */
.L_x_116:
        /* <DEDUP_REMOVED lines=10> */
.L_x_119:
[----:B------:R-:W-:Y:S05]  /*13480*/  BSYNC B1 ;  /* 0x0000000000017941 */ /* 0x000fea0003800000 */
.L_x_118:
        /* <DEDUP_REMOVED lines=10> */
.L_x_121:
[----:B------:R-:W-:Y:S05]  /*13530*/  BSYNC B1 ;  /* 0x0000000000017941 */ /* 0x000fea0003800000 */
.L_x_120:
        /* <DEDUP_REMOVED lines=10> */
.L_x_123:
[----:B------:R-:W-:Y:S05]  /*135e0*/  BSYNC B1 ;  /* 0x0000000000017941 */ /* 0x000fea0003800000 */
.L_x_122:
        /* <DEDUP_REMOVED lines=10> */
.L_x_125:
[----:B------:R-:W-:Y:S05]  /*13690*/  BSYNC B1 ;  /* 0x0000000000017941 */ /* 0x000fea0003800000 */
.L_x_124:
        /* <DEDUP_REMOVED lines=10> */
.L_x_127:
[----:B------:R-:W-:Y:S05]  /*13740*/  BSYNC B1 ;  /* 0x0000000000017941 */ /* 0x000fea0003800000 */
.L_x_126:
        /* <DEDUP_REMOVED lines=10> */
.L_x_129:
[----:B------:R-:W-:Y:S05]  /*137f0*/  BSYNC B1 ;  /* 0x0000000000017941 */ /* 0x000fea0003800000 */
.L_x_128:
[----:B--2---:R-:W2:Y:S01]  /*13800*/  LDL.LU R23, [R1+0xc0] ;  /* 0x0000c00001177983 */ /* 0x004ea20000300800 */
[----:B-----5:R-:W-:Y:S01]  /*13810*/  LOP3.LUT R158, R153, 0xffffe000, RZ, 0xc0, !PT ;  /* 0xffffe000999e7812 */ /* 0x020fe200078ec0ff */
[----:B------:R-:W-:Y:S01]  /*13820*/  BSSY B1, `(.L_x_130) ;  /* 0x0000009000017945 */ /* 0x000fe20003800000 */
[----:B------:R-:W-:-:S03]  /*13830*/  ISETP.GT.AND P3, PT, R0, 0x61, P1 ;  /* 0x000000610000780c */ /* 0x000fc60000f64270 */
[----:B------:R-:W-:-:S04]  /*13840*/  FMUL R158, R158, R16 ;  /* 0x000000109e9e7220 */ /* 0x000fc80000400000 */
[----:B--2---:R-:W-:Y:S01]  /*13850*/  FFMA R158, R23, R2, R158 ;  /* 0x00000002179e7223 */ /* 0x004fe2000000009e */
[----:B------:R-:W-:-:S04]  /*13860*/  IMAD.MOV.U32 R23, RZ, RZ, R153 ;  /* 0x000000ffff177224 */ /* 0x000fc800078e0099 */
[----:B------:R-:W-:-:S05]  /*13870*/  F2FP.TF32.F32.PACK_B R158, R158 ;  /* 0x0000009eff9e723e */ /* 0x000fca00024050ff */
[----:B------:R2:W-:Y:S01]  /*13880*/  @P2 STG.E desc[UR44][R4.64+0x180], R158 ;  /* 0x0001809e04002986 */ /* 0x0005e2000c10192c */
[----:B------:R-:W-:Y:S05]  /*13890*/  @!P3 BRA `(.L_x_131) ;  /* 0x000000000004b947 */ /* 0x000fea0003800000 */
[----:B------:R0:W5:Y:S02]  /*138a0*/  LDG.E.LTC128B R23, desc[UR44][R10.64+0x184] ;  /* 0x0001842c0a177981 */ /* 0x000164000c1e1920 */
.L_x_131:
[----:B------:R-:W-:Y:S05]  /*138b0*/  BSYNC B1 ;  /* 0x0000000000017941 */ /* 0x000fea0003800000 */
.L_x_130:
[----:B--2---:R-:W2:Y:S01]  /*138c0*/  LDL.LU R158, [R1+0xc4] ;  /* 0x0000c400019e7983 */ /* 0x004ea20000300800 */
[----:B-----5:R-:W-:Y:S01]  /*138d0*/  LOP3.LUT R153, R23, 0xffffe000, RZ, 0xc0, !PT ;  /* 0xffffe00017997812 */ /* 0x020fe200078ec0ff */
        /* <DEDUP_REMOVED lines=8> */
.L_x_133:
[----:B------:R-:W-:Y:S05]  /*13960*/  BSYNC B1 ;  /* 0x0000000000017941 */ /* 0x000fea0003800000 */
.L_x_132:
        /* <DEDUP_REMOVED lines=10> */
.L_x_135:
[----:B------:R-:W-:Y:S05]  /*13a10*/  BSYNC B1 ;  /* 0x0000000000017941 */ /* 0x000fea0003800000 */
.L_x_134:
        /* <DEDUP_REMOVED lines=10> */
.L_x_137:
[----:B------:R-:W-:Y:S05]  /*13ac0*/  BSYNC B1 ;  /* 0x0000000000017941 */ /* 0x000fea0003800000 */
.L_x_136:
        /* <DEDUP_REMOVED lines=10> */
.L_x_139:
[----:B------:R-:W-:Y:S05]  /*13b70*/  BSYNC B1 ;  /* 0x0000000000017941 */ /* 0x000fea0003800000 */
.L_x_138:
        /* <DEDUP_REMOVED lines=10> */
.L_x_141:
[----:B------:R-:W-:Y:S05]  /*13c20*/  BSYNC B1 ;  /* 0x0000000000017941 */ /* 0x000fea0003800000 */
.L_x_140:
        /* <DEDUP_REMOVED lines=10> */
.L_x_143:
[----:B------:R-:W-:Y:S05]  /*13cd0*/  BSYNC B1 ;  /* 0x0000000000017941 */ /* 0x000fea0003800000 */
.L_x_142:
        /* <DEDUP_REMOVED lines=10> */
.L_x_145:
[----:B------:R-:W-:Y:S05]  /*13d80*/  BSYNC B1 ;  /* 0x0000000000017941 */ /* 0x000fea0003800000 */
.L_x_144:
        /* <DEDUP_REMOVED lines=10> */
.L_x_147:
[----:B------:R-:W-:Y:S05]  /*13e30*/  BSYNC B1 ;  /* 0x0000000000017941 */ /* 0x000fea0003800000 */
.L_x_146:
        /* <DEDUP_REMOVED lines=10> */
.L_x_149:
[----:B------:R-:W-:Y:S05]  /*13ee0*/  BSYNC B1 ;  /* 0x0000000000017941 */ /* 0x000fea0003800000 */
.L_x_148:
        /* <DEDUP_REMOVED lines=10> */
.L_x_151:
[----:B------:R-:W-:Y:S05]  /*13f90*/  BSYNC B1 ;  /* 0x0000000000017941 */ /* 0x000fea0003800000 */
.L_x_150:
        /* <DEDUP_REMOVED lines=10> */
.L_x_153:
[----:B------:R-:W-:Y:S05]  /*14040*/  BSYNC B1 ;  /* 0x0000000000017941 */ /* 0x000fea0003800000 */
.L_x_152:
        /* <DEDUP_REMOVED lines=10> */
.L_x_155:
[----:B------:R-:W-:Y:S05]  /*140f0*/  BSYNC B1 ;  /* 0x0000000000017941 */ /* 0x000fea0003800000 */
.L_x_154:
        /* <DEDUP_REMOVED lines=10> */
.L_x_157:
[----:B------:R-:W-:Y:S05]  /*141a0*/  BSYNC B1 ;  /* 0x0000000000017941 */ /* 0x000fea0003800000 */
.L_x_156:
        /* <DEDUP_REMOVED lines=10> */
.L_x_159:
[----:B------:R-:W-:Y:S05]  /*14250*/  BSYNC B1 ;  /* 0x0000000000017941 */ /* 0x000fea0003800000 */
.L_x_158:
        /* <DEDUP_REMOVED lines=10> */
.L_x_161:
[----:B------:R-:W-:Y:S05]  /*14300*/  BSYNC B1 ;  /* 0x0000000000017941 */ /* 0x000fea0003800000 */
.L_x_160:
        /* <DEDUP_REMOVED lines=10> */
.L_x_163:
[----:B------:R-:W-:Y:S05]  /*143b0*/  BSYNC B1 ;  /* 0x0000000000017941 */ /* 0x000fea0003800000 */
.L_x_162:
        /* <DEDUP_REMOVED lines=10> */
.L_x_165:
[----:B------:R-:W-:Y:S05]  /*14460*/  BSYNC B1 ;  /* 0x0000000000017941 */ /* 0x000fea0003800000 */
.L_x_164:
        /* <DEDUP_REMOVED lines=10> */
.L_x_167:
[----:B------:R-:W-:Y:S05]  /*14510*/  BSYNC B1 ;  /* 0x0000000000017941 */ /* 0x000fea0003800000 */
.L_x_166:
        /* <DEDUP_REMOVED lines=10> */
.L_x_169:
[----:B------:R-:W-:Y:S05]  /*145c0*/  BSYNC B1 ;  /* 0x0000000000017941 */ /* 0x000fea0003800000 */
.L_x_168:
        /* <DEDUP_REMOVED lines=10> */
.L_x_171:
[----:B------:R-:W-:Y:S05]  /*14670*/  BSYNC B1 ;  /* 0x0000000000017941 */ /* 0x000fea0003800000 */
.L_x_170:
        /* <DEDUP_REMOVED lines=10> */
.L_x_173:
[----:B------:R-:W-:Y:S05]  /*14720*/  BSYNC B1 ;  /* 0x0000000000017941 */ /* 0x000fea0003800000 */
.L_x_172:
        /* <DEDUP_REMOVED lines=10> */
.L_x_175:
[----:B------:R-:W-:Y:S05]  /*147d0*/  BSYNC B1 ;  /* 0x0000000000017941 */ /* 0x000fea0003800000 */
.L_x_174:
        /* <DEDUP_REMOVED lines=10> */
.L_x_177:
[----:B------:R-:W-:Y:S05]  /*14880*/  BSYNC B1 ;  /* 0x0000000000017941 */ /* 0x000fea0003800000 */
.L_x_176:
        /* <DEDUP_REMOVED lines=10> */
.L_x_179:
[----:B------:R-:W-:Y:S05]  /*14930*/  BSYNC B1 ;  /* 0x0000000000017941 */ /* 0x000fea0003800000 */
.L_x_178:
        /* <DEDUP_REMOVED lines=10> */
.L_x_181:
[----:B------:R-:W-:Y:S05]  /*149e0*/  BSYNC B1 ;  /* 0x0000000000017941 */ /* 0x000fea0003800000 */
.L_x_180:
        /* <DEDUP_REMOVED lines=10> */
.L_x_183:
[----:B------:R-:W-:Y:S05]  /*14a90*/  BSYNC B1 ;  /* 0x0000000000017941 */ /* 0x000fea0003800000 */
.L_x_182:
        /* <DEDUP_REMOVED lines=10> */
.L_x_185:
[----:B------:R-:W-:Y:S05]  /*14b40*/  BSYNC B1 ;  /* 0x0000000000017941 */ /* 0x000fea0003800000 */
.L_x_184:
        /* <DEDUP_REMOVED lines=10> */
.L_x_187:
[----:B------:R-:W-:Y:S05]  /*14bf0*/  BSYNC B1 ;  /* 0x0000000000017941 */ /* 0x000fea0003800000 */
.L_x_186:
        /* <DEDUP_REMOVED lines=10> */
.L_x_189:
[----:B------:R-:W-:Y:S05]  /*14ca0*/  BSYNC B1 ;  /* 0x0000000000017941 */ /* 0x000fea0003800000 */
.L_x_188:
        /* <DEDUP_REMOVED lines=10> */
.L_x_191:
[----:B------:R-:W-:Y:S05]  /*14d50*/  BSYNC B1 ;  /* 0x0000000000017941 */ /* 0x000fea0003800000 */
.L_x_190:
        /* <DEDUP_REMOVED lines=10> */
.L_x_193:
[----:B------:R-:W-:Y:S05]  /*14e00*/  BSYNC B1 ;  /* 0x0000000000017941 */ /* 0x000fea0003800000 */
.L_x_192:
        /* <DEDUP_REMOVED lines=10> */
.L_x_195:
[----:B------:R-:W-:Y:S05]  /*14eb0*/  BSYNC B1 ;  /* 0x0000000000017941 */ /* 0x000fea0003800000 */
.L_x_194:
        /* <DEDUP_REMOVED lines=10> */
.L_x_197:
[----:B------:R-:W-:Y:S05]  /*14f60*/  BSYNC B1 ;  /* 0x0000000000017941 */ /* 0x000fea0003800000 */
.L_x_196:
        /* <DEDUP_REMOVED lines=10> */
.L_x_199:
[----:B------:R-:W-:Y:S05]  /*15010*/  BSYNC B1 ;  /* 0x0000000000017941 */ /* 0x000fea0003800000 */
.L_x_198:
        /* <DEDUP_REMOVED lines=10> */
.L_x_201:
[----:B------:R-:W-:Y:S05]  /*150c0*/  BSYNC B1 ;  /* 0x0000000000017941 */ /* 0x000fea0003800000 */
.L_x_200:
        /* <DEDUP_REMOVED lines=10> */
.L_x_203:
[----:B------:R-:W-:Y:S05]  /*15170*/  BSYNC B1 ;  /* 0x0000000000017941 */ /* 0x000fea0003800000 */
.L_x_202:
        /* <DEDUP_REMOVED lines=10> */
.L_x_205:
[----:B------:R-:W-:Y:S05]  /*15220*/  BSYNC B1 ;  /* 0x0000000000017941 */ /* 0x000fea0003800000 */
.L_x_204:
        /* <DEDUP_REMOVED lines=10> */
.L_x_207:
[----:B------:R-:W-:Y:S05]  /*152d0*/  BSYNC B1 ;  /* 0x0000000000017941 */ /* 0x000fea0003800000 */
.L_x_206:
        /* <DEDUP_REMOVED lines=10> */
.L_x_209:
[----:B------:R-:W-:Y:S05]  /*15380*/  BSYNC B1 ;  /* 0x0000000000017941 */ /* 0x000fea0003800000 */
.L_x_208:
        /* <DEDUP_REMOVED lines=10> */
.L_x_211:
[----:B------:R-:W-:Y:S05]  /*15430*/  BSYNC B1 ;  /* 0x0000000000017941 */ /* 0x000fea0003800000 */
.L_x_210:
        /* <DEDUP_REMOVED lines=10> */
.L_x_213:
[----:B------:R-:W-:Y:S05]  /*154e0*/  BSYNC B1 ;  /* 0x0000000000017941 */ /* 0x000fea0003800000 */
.L_x_212:
        /* <DEDUP_REMOVED lines=10> */
.L_x_215:
[----:B------:R-:W-:Y:S05]  /*15590*/  BSYNC B1 ;  /* 0x0000000000017941 */ /* 0x000fea0003800000 */
.L_x_214:
        /* <DEDUP_REMOVED lines=10> */
.L_x_217:
[----:B------:R-:W-:Y:S05]  /*15640*/  BSYNC B1 ;  /* 0x0000000000017941 */ /* 0x000fea0003800000 */
.L_x_216:
        /* <DEDUP_REMOVED lines=10> */
.L_x_219:
[----:B------:R-:W-:Y:S05]  /*156f0*/  BSYNC B1 ;  /* 0x0000000000017941 */ /* 0x000fea0003800000 */
.L_x_218:
        /* <DEDUP_REMOVED lines=10> */
.L_x_221:
[----:B------:R-:W-:Y:S05]  /*157a0*/  BSYNC B1 ;  /* 0x0000000000017941 */ /* 0x000fea0003800000 */
.L_x_220:
        /* <DEDUP_REMOVED lines=10> */
.L_x_223:
[----:B------:R-:W-:Y:S05]  /*15850*/  BSYNC B1 ;  /* 0x0000000000017941 */ /* 0x000fea0003800000 */
.L_x_222:
        /* <DEDUP_REMOVED lines=10> */
.L_x_225:
[----:B------:R-:W-:Y:S05]  /*15900*/  BSYNC B1 ;  /* 0x0000000000017941 */ /* 0x000fea0003800000 */
.L_x_224:
        /* <DEDUP_REMOVED lines=10> */
.L_x_227:
[----:B------:R-:W-:Y:S05]  /*159b0*/  BSYNC B1 ;  /* 0x0000000000017941 */ /* 0x000fea0003800000 */
.L_x_226:
        /* <DEDUP_REMOVED lines=10> */
.L_x_229:
[----:B------:R-:W-:Y:S05]  /*15a60*/  BSYNC B1 ;  /* 0x0000000000017941 */ /* 0x000fea0003800000 */
.L_x_228:
        /* <DEDUP_REMOVED lines=10> */
.L_x_231:
[----:B------:R-:W-:Y:S05]  /*15b10*/  BSYNC B1 ;  /* 0x0000000000017941 */ /* 0x000fea0003800000 */
.L_x_230:
        /* <DEDUP_REMOVED lines=10> */
.L_x_233:
[----:B------:R-:W-:Y:S05]  /*15bc0*/  BSYNC B1 ;  /* 0x0000000000017941 */ /* 0x000fea0003800000 */
.L_x_232:
        /* <DEDUP_REMOVED lines=10> */
.L_x_235:
[----:B------:R-:W-:Y:S05]  /*15c70*/  BSYNC B1 ;  /* 0x0000000000017941 */ /* 0x000fea0003800000 */
.L_x_234:
        /* <DEDUP_REMOVED lines=10> */
.L_x_237:
[----:B------:R-:W-:Y:S05]  /*15d20*/  BSYNC B1 ;  /* 0x0000000000017941 */ /* 0x000fea0003800000 */
.L_x_236:
        /* <DEDUP_REMOVED lines=10> */
.L_x_239:
[----:B------:R-:W-:Y:S05]  /*15dd0*/  BSYNC B1 ;  /* 0x0000000000017941 */ /* 0x000fea0003800000 */
.L_x_238:
        /* <DEDUP_REMOVED lines=10> */
.L_x_241:
[----:B------:R-:W-:Y:S05]  /*15e80*/  BSYNC B1 ;  /* 0x0000000000017941 */ /* 0x000fea0003800000 */
.L_x_240:
        /* <DEDUP_REMOVED lines=10> */
.L_x_243:
[----:B------:R-:W-:Y:S05]  /*15f30*/  BSYNC B1 ;  /* 0x0000000000017941 */ /* 0x000fea0003800000 */
.L_x_242:
        /* <DEDUP_REMOVED lines=10> */
.L_x_245:
[----:B------:R-:W-:Y:S05]  /*15fe0*/  BSYNC B1 ;  /* 0x0000000000017941 */ /* 0x000fea0003800000 */
.L_x_244:
        /* <DEDUP_REMOVED lines=10> */
.L_x_247:
[----:B------:R-:W-:Y:S05]  /*16090*/  BSYNC B1 ;  /* 0x0000000000017941 */ /* 0x000fea0003800000 */
.L_x_246:
        /* <DEDUP_REMOVED lines=10> */
.L_x_249:
[----:B------:R-:W-:Y:S05]  /*16140*/  BSYNC B1 ;  /* 0x0000000000017941 */ /* 0x000fea0003800000 */
.L_x_248:
        /* <DEDUP_REMOVED lines=10> */
.L_x_251:
[----:B------:R-:W-:Y:S05]  /*161f0*/  BSYNC B1 ;  /* 0x0000000000017941 */ /* 0x000fea0003800000 */
.L_x_250:
        /* <DEDUP_REMOVED lines=10> */
.L_x_253:
[----:B------:R-:W-:Y:S05]  /*162a0*/  BSYNC B1 ;  /* 0x0000000000017941 */ /* 0x000fea0003800000 */
.L_x_252:
        /* <DEDUP_REMOVED lines=10> */
.L_x_255:
[----:B------:R-:W-:Y:S05]  /*16350*/  BSYNC B1 ;  /* 0x0000000000017941 */ /* 0x000fea0003800000 */
.L_x_254:
        /* <DEDUP_REMOVED lines=10> */
.L_x_257:
[----:B------:R-:W-:Y:S05]  /*16400*/  BSYNC B1 ;  /* 0x0000000000017941 */ /* 0x000fea0003800000 */
.L_x_256:
        /* <DEDUP_REMOVED lines=10> */
.L_x_259:
[----:B------:R-:W-:Y:S05]  /*164b0*/  BSYNC B1 ;  /* 0x0000000000017941 */ /* 0x000fea0003800000 */
.L_x_258:
        /* <DEDUP_REMOVED lines=10> */
.L_x_261:
[----:B------:R-:W-:Y:S05]  /*16560*/  BSYNC B1 ;  /* 0x0000000000017941 */ /* 0x000fea0003800000 */
.L_x_260:
        /* <DEDUP_REMOVED lines=10> */
.L_x_263:
[----:B------:R-:W-:Y:S05]  /*16610*/  BSYNC B1 ;  /* 0x0000000000017941 */ /* 0x000fea0003800000 */
.L_x_262:
        /* <DEDUP_REMOVED lines=10> */
.L_x_265:
[----:B------:R-:W-:Y:S05]  /*166c0*/  BSYNC B1 ;  /* 0x0000000000017941 */ /* 0x000fea0003800000 */
.L_x_264:
        /* <DEDUP_REMOVED lines=10> */
.L_x_267:
[----:B------:R-:W-:Y:S05]  /*16770*/  BSYNC B1 ;  /* 0x0000000000017941 */ /* 0x000fea0003800000 */
.L_x_266:
        /* <DEDUP_REMOVED lines=10> */
.L_x_269:
[----:B------:R-:W-:Y:S05]  /*16820*/  BSYNC B1 ;  /* 0x0000000000017941 */ /* 0x000fea0003800000 */
.L_x_268:
        /* <DEDUP_REMOVED lines=10> */
.L_x_271:
[----:B------:R-:W-:Y:S05]  /*168d0*/  BSYNC B1 ;  /* 0x0000000000017941 */ /* 0x000fea0003800000 */
.L_x_270:
        /* <DEDUP_REMOVED lines=10> */
.L_x_273:
[----:B------:R-:W-:Y:S05]  /*16980*/  BSYNC B1 ;  /* 0x0000000000017941 */ /* 0x000fea0003800000 */
.L_x_272:
        /* <DEDUP_REMOVED lines=10> */
.L_x_275:
[----:B------:R-:W-:Y:S05]  /*16a30*/  BSYNC B1 ;  /* 0x0000000000017941 */ /* 0x000fea0003800000 */
.L_x_274:
        /* <DEDUP_REMOVED lines=10> */
.L_x_277:
[----:B------:R-:W-:Y:S05]  /*16ae0*/  BSYNC B1 ;  /* 0x0000000000017941 */ /* 0x000fea0003800000 */
.L_x_276:
        /* <DEDUP_REMOVED lines=10> */
.L_x_279:
[----:B------:R-:W-:Y:S05]  /*16b90*/  BSYNC B1 ;  /* 0x0000000000017941 */ /* 0x000fea0003800000 */
.L_x_278:
        /* <DEDUP_REMOVED lines=10> */
.L_x_281:
[----:B------:R-:W-:Y:S05]  /*16c40*/  BSYNC B1 ;  /* 0x0000000000017941 */ /* 0x000fea0003800000 */
.L_x_280:
        /* <DEDUP_REMOVED lines=10> */
.L_x_283:
[----:B------:R-:W-:Y:S05]  /*16cf0*/  BSYNC B1 ;  /* 0x0000000000017941 */ /* 0x000fea0003800000 */
.L_x_282:
[----:B01-34-:R-:W3:Y:S01]  /*16d00*/  LDL.LU R10, [R1+0x1f4] ;  /* 0x0001f400010a7983 */ /* 0x01bee20000300800 */
        /* <DEDUP_REMOVED lines=9> */
.L_x_285:
[----:B------:R-:W-:Y:S05]  /*16da0*/  BSYNC B1 ;  /* 0x0000000000017941 */ /* 0x000fea0003800000 */
.L_x_284:
[----:B------:R-:W3:Y:S01]  /*16db0*/  LDL.LU R10, [R1+0x1f8] ;  /* 0x0001f800010a7983 */ /* 0x000ee20000300800 */
[----:B0----5:R-:W-:Y:S01]  /*16dc0*/  LOP3.LUT R11, R23, 0xffffe000, RZ, 0xc0, !PT ;  /* 0xffffe000170b7812 */ /* 0x021fe200078ec0ff */
[----:B------:R-:W-:Y:S01]  /*16dd0*/  BSSY B1, `(.L_x_286) ;  /* 0x000000b000017945 */ /* 0x000fe20003800000 */
[----:B------:R-:W-:Y:S02]  /*16de0*/  ISETP.GT.AND P1, PT, R0, 0xf9, P0 ;  /* 0x000000f90000780c */ /* 0x000fe40000724270 */
[----:B------:R-:W-:Y:S01]  /*16df0*/  IADD3 R169, P2, R3, 0x80, RZ ;  /* 0x0000008003a97810 */ /* 0x000fe20007f5e0ff */
[----:B------:R-:W-:-:S04]  /*16e00*/  FMUL R11, R11, R16 ;  /* 0x000000100b0b7220 */ /* 0x000fc80000400000 */
[----:B------:R-:W-:Y:S02]  /*16e10*/  IMAD.X R3, RZ, RZ, UR7, P2 ;  /* 0x00000007ff037e24 */ /* 0x000fe400090e06ff */
[----:B---3--:R-:W-:Y:S02]  /*16e20*/  FFMA R11, R10, R2, R11 ;  /* 0x000000020a0b7223 */ /* 0x008fe4000000000b */
[----:B------:R-:W-:-:S03]  /*16e30*/  IMAD R10, R3, R14, RZ ;  /* 0x0000000e030a7224 */ /* 0x000fc600078e02ff */
[----:B------:R-:W-:-:S05]  /*16e40*/  F2FP.TF32.F32.PACK_B R11, R11 ;  /* 0x0000000bff0b723e */ /* 0x000fca00024050ff */
[----:B------:R0:W-:Y:S01]  /*16e50*/  @P3 STG.E desc[UR44][R6.64+0x3e0], R11 ;  /* 0x0003e00b06003986 */ /* 0x0001e2000c10192c */
[----:B------:R-:W-:Y:S05]  /*16e60*/  @!P1 BRA `(.L_x_287) ;  /* 0x0000000000049947 */ /* 0x000fea0003800000 */
[----:B------:R3:W5:Y:S02]  /*16e70*/  LDG.E.LTC128B R23, desc[UR44][R8.64+0x3e4] ;  /* 0x0003e42c08177981 */ /* 0x000764000c1e1920 */
.L_x_287:
[----:B------:R-:W-:Y:S05]  /*16e80*/  BSYNC B1 ;  /* 0x0000000000017941 */ /* 0x000fea0003800000 */
.L_x_286:
[----:B0-----:R-:W4:Y:S01]  /*16e90*/  LDL.LU R11, [R1+0x1fc] ;  /* 0x0001fc00010b7983 */ /* 0x001f220000300800 */
[----:B-----5:R-:W-:Y:S01]  /*16ea0*/  LOP3.LUT R3, R23, 0xffffe000, RZ, 0xc0, !PT ;  /* 0xffffe00017037812 */ /* 0x020fe200078ec0ff */
[C---:B------:R-:W-:Y:S01]  /*16eb0*/  IMAD R167, R169.reuse, R15, R10 ;  /* 0x0000000fa9a77224 */ /* 0x040fe200078e020a */
[----:B------:R-:W-:Y:S01]  /*16ec0*/  ISETP.GT.AND P0, PT, R164, 0x80, PT ;  /* 0x00000080a400780c */ /* 0x000fe20003f04270 */
[----:B-1-3--:R-:W-:-:S04]  /*16ed0*/  IMAD.WIDE.U32 R8, R169, R14, R20 ;  /* 0x0000000ea9087225 */ /* 0x00afc800078e0014 */
[----:B------:R-:W-:Y:S01]  /*16ee0*/  FMUL R3, R3, R16 ;  /* 0x0000001003037220 */ /* 0x000fe20000400000 */
[----:B------:R-:W-:Y:S02]  /*16ef0*/  ISETP.GT.AND P3, PT, R0, RZ, P0 ;  /* 0x000000ff0000720c */ /* 0x000fe40000764270 */
[----:B------:R-:W-:Y:S02]  /*16f00*/  IADD3 R9, R9, R167, RZ ;  /* 0x000000a709097210 */ /* 0x000fe40007ffe0ff */
[----:B------:R-:W-:Y:S01]  /*16f10*/  LEA R10, P2, R8, R12, 0x2 ;  /* 0x0000000c080a7211 */ /* 0x000fe200078410ff */
[----:B----4-:R-:W-:-:S03]  /*16f20*/  FFMA R15, R11, R2, R3 ;  /* 0x000000020b0f7223 */ /* 0x010fc60000000003 */
[----:B------:R-:W-:Y:S02]  /*16f30*/  LEA.HI.X R11, R8, R13, R9, 0x2, P2 ;  /* 0x0000000d080b7211 */ /* 0x000fe400010f1409 */
[----:B------:R-:W-:-:S05]  /*16f40*/  F2FP.TF32.F32.PACK_B R15, R15 ;  /* 0x0000000fff0f723e */ /* 0x000fca00024050ff */
[----:B------:R0:W-:Y:S04]  /*16f50*/  @P1 STG.E desc[UR44][R6.64+0x3e4], R15 ;  /* 0x0003e40f06001986 */ /* 0x0001e8000c10192c */
[----:B------:R-:W3:Y:S01]  /*16f60*/  @P3 LDG.E.LTC128B R23, desc[UR44][R10.64] ;  /* 0x0000002c0a173981 */ /* 0x000ee2000c1e1920 */
[----:B------:R-:W-:Y:S01]  /*16f70*/  IMAD.WIDE.U32 R8, R169, R14, R18 ;  /* 0x0000000ea9087225 */ /* 0x000fe200078e0012 */
[----:B------:R-:W-:Y:S01]  /*16f80*/  MOV R158, UR9 ;  /* 0x00000009009e7c02 */ /* 0x000fe20008000f00 */
[----:B------:R-:W-:Y:S01]  /*16f90*/  BSSY B1, `(.L_x_288) ;  /* 0x0000014000017945 */ /* 0x000fe20003800000 */
[----:B------:R-:W-:Y:S01]  /*16fa0*/  ISETP.GT.AND P2, PT, R0, 0x1, P0 ;  /* 0x000000010000780c */ /* 0x000fe20000744270 */
[----:B--2---:R-:W-:Y:S02]  /*16fb0*/  IMAD.U32 R153, RZ, RZ, UR8 ;  /* 0x00000008ff997e24 */ /* 0x004fe4000f8e00ff */
[----:B------:R-:W-:-:S02]  /*16fc0*/  IMAD.IADD R9, R167, 0x1, R9 ;  /* 0x00000001a7097824 */ /* 0x000fc400078e0209 */
[----:B------:R-:W-:Y:S02]  /*16fd0*/  IMAD.U32 R165, RZ, RZ, UR8 ;  /* 0x00000008ffa57e24 */ /* 0x000fe4000f8e00ff */
[----:B------:R-:W-:Y:S02]  /*16fe0*/  IMAD.SHL.U32 R153, R153, 0x200, RZ ;  /* 0x0000020099997824 */ /* 0x000fe400078e00ff */
[----:B------:R-:W-:Y:S01]  /*16ff0*/  IMAD.WIDE.U32 R162, R22, UR42, R8 ;  /* 0x0000002a16a27c25 */ /* 0x000fe2000f8e0008 */
[----:B------:R-:W-:Y:S02]  /*17000*/  SHF.L.U64.HI R165, R165, 0x9, R158 ;  /* 0x00000009a5a57819 */ /* 0x000fe4000001029e */
[----:B------:R-:W-:Y:S02]  /*17010*/  IADD3 R8, P1, R153, R4, RZ ;  /* 0x0000000499087210 */ /* 0x000fe40007f3e0ff */
[----:B0-----:R-:W-:-:S03]  /*17020*/  LEA R6, P4, R162, R12, 0x2 ;  /* 0x0000000ca2067211 */ /* 0x001fc600078810ff */
[----:B------:R-:W-:Y:S01]  /*17030*/  IMAD.X R9, R165, 0x1, R5, P1 ;  /* 0x00000001a5097824 */ /* 0x000fe200008e0605 */
[----:B---3--:R-:W-:-:S05]  /*17040*/  LOP3.LUT R3, R23, 0xffffe000, RZ, 0xc0, !PT ;  /* 0xffffe00017037812 */ /* 0x008fca00078ec0ff */
[----:B------:R-:W-:-:S04]  /*17050*/  FMUL R3, R3, R16 ;  /* 0x0000001003037220 */ /* 0x000fc80000400000 */
[----:B------:R-:W-:Y:S01]  /*17060*/  FFMA R11, R24, R2, R3 ;  /* 0x00000002180b7223 */ /* 0x000fe20000000003 */
[----:B------:R-:W-:-:S04]  /*17070*/  IMAD.IADD R3, R159, 0x1, R163 ;  /* 0x000000019f037824 */ /* 0x000fc800078e02a3 */
[----:B------:R-:W-:Y:S02]  /*17080*/  F2FP.TF32.F32.PACK_B R11, R11 ;  /* 0x0000000bff0b723e */ /* 0x000fe400024050ff */
[----:B------:R-:W-:-:S03]  /*17090*/  LEA.HI.X R7, R162, R13, R3, 0x2, P4 ;  /* 0x0000000da2077211 */ /* 0x000fc600020f1403 */
[----:B------:R0:W-:Y:S01]  /*170a0*/  @P3 STG.E desc[UR44][R8.64], R11 ;  /* 0x0000000b08003986 */ /* 0x0001e2000c10192c */
[----:B------:R-:W-:Y:S05]  /*170b0*/  @!P2 BRA `(.L_x_289) ;  /* 0x000000000004a947 */ /* 0x000fea0003800000 */
[----:B------:R1:W5:Y:S02]  /*170c0*/  LDG.E.LTC128B R23, desc[UR44][R6.64+0x4] ;  /* 0x0000042c06177981 */ /* 0x000364000c1e1920 */
.L_x_289:
[----:B------:R-:W-:Y:S05]  /*170d0*/  BSYNC B1 ;  /* 0x0000000000017941 */ /* 0x000fea0003800000 */
.L_x_288:
[----:B-----5:R-:W-:Y:S01]  /*170e0*/  LOP3.LUT R3, R23, 0xffffe000, RZ, 0xc0, !PT ;  /* 0xffffe00017037812 */ /* 0x020fe200078ec0ff */
[----:B------:R-:W-:Y:S01]  /*170f0*/  IMAD.WIDE.U32 R14, R169, R14, R156 ;  /* 0x0000000ea90e7225 */ /* 0x000fe200078e009c */
[----:B------:R-:W-:Y:S01]  /*17100*/  ISETP.GT.AND P1, PT, R164, 0x88, PT ;  /* 0x00000088a400780c */ /* 0x000fe20003f24270 */
[----:B------:R-:W-:Y:S02]  /*17110*/  BSSY B1, `(.L_x_290) ;  /* 0x0000010000017945 */ /* 0x000fe40003800000 */
[----:B------:R-:W-:Y:S01]  /*17120*/  FMUL R10, R3, R16 ;  /* 0x00000010030a7220 */ /* 0x000fe20000400000 */
[----:B------:R-:W-:Y:S01]  /*17130*/  ISETP.GT.AND P3, PT, R0, RZ, P1 ;  /* 0x000000ff0000720c */ /* 0x000fe20000f64270 */
[----:B------:R-:W-:Y:S01]  /*17140*/  IMAD.MOV.U32 R3, RZ, RZ, R23 ;  /* 0x000000ffff037224 */ /* 0x000fe200078e0017 */
[----:B------:R-:W-:Y:S01]  /*17150*/  IADD3 R154, P5, R154, R14, RZ ;  /* 0x0000000e9a9a7210 */ /* 0x000fe20007fbe0ff */
[----:B------:R-:W-:Y:S01]  /*17160*/  FFMA R25, R25, R2, R10 ;  /* 0x0000000219197223 */ /* 0x000fe2000000000a */
[----:B------:R-:W-:-:S02]  /*17170*/  IADD3 R167, R167, R15, RZ ;  /* 0x0000000fa7a77210 */ /* 0x000fc40007ffe0ff */
[----:B------:R-:W-:Y:S02]  /*17180*/  IADD3 R14, P4, R18, R14, RZ ;  /* 0x0000000e120e7210 */ /* 0x000fe40007f9e0ff */
[----:B------:R-:W-:Y:S01]  /*17190*/  F2FP.TF32.F32.PACK_B R25, R25 ;  /* 0x00000019ff19723e */ /* 0x000fe200024050ff */
[----:B------:R-:W-:Y:S01]  /*171a0*/  IMAD.X R20, R167, 0x1, R21, P5 ;  /* 0x00000001a7147824 */ /* 0x000fe200028e0615 */
[C---:B------:R-:W-:Y:S01]  /*171b0*/  LEA R10, P5, R154.reuse, R12, 0x2 ;  /* 0x0000000c9a0a7211 */ /* 0x040fe200078a10ff */
[----:B------:R-:W-:Y:S02]  /*171c0*/  IMAD.X R15, R19, 0x1, R167, P4 ;  /* 0x00000001130f7824 */ /* 0x000fe400020e06a7 */
[----:B------:R2:W-:Y:S01]  /*171d0*/  @P2 STG.E desc[UR44][R8.64+0x4], R25 ;  /* 0x0000041908002986 */ /* 0x0005e2000c10192c */
[----:B0-----:R-:W-:Y:S01]  /*171e0*/  LEA.HI.X R11, R154, R13, R20, 0x2, P5 ;  /* 0x0000000d9a0b7211 */ /* 0x001fe200028f1414 */
[----:B------:R-:W-:Y:S08]  /*171f0*/  @!P3 BRA `(.L_x_291) ;  /* 0x000000000004b947 */ /* 0x000ff00003800000 */
[----:B------:R0:W5:Y:S02]  /*17200*/  LDG.E.LTC128B R3, desc[UR44][R10.64] ;  /* 0x0000002c0a037981 */ /* 0x000164000c1e1920 */
.L_x_291:
[----:B------:R-:W-:Y:S05]  /*17210*/  BSYNC B1 ;  /* 0x0000000000017941 */ /* 0x000fea0003800000 */
.L_x_290:
[----:B0----5:R-:W-:Y:S01]  /*17220*/  LOP3.LUT R11, R3, 0xffffe000, RZ, 0xc0, !PT ;  /* 0xffffe000030b7812 */ /* 0x021fe200078ec0ff */
[----:B------:R-:W-:Y:S01]  /*17230*/  IMAD.WIDE.U32 R22, R22, UR42, R14 ;  /* 0x0000002a16167c25 */ /* 0x000fe2000f8e000e */
[----:B------:R-:W-:Y:S01]  /*17240*/  IADD3 R10, P4, R8, R161, RZ ;  /* 0x000000a1080a7210 */ /* 0x000fe20007f9e0ff */
[----:B------:R-:W-:Y:S01]  /*17250*/  BSSY B1, `(.L_x_292) ;  /* 0x000000c000017945 */ /* 0x000fe20003800000 */
[----:B------:R-:W-:Y:S01]  /*17260*/  ISETP.GT.AND P2, PT, R0, 0x1, P1 ;  /* 0x000000010000780c */ /* 0x000fe20000f44270 */
[----:B------:R-:W-:Y:S01]  /*17270*/  FMUL R11, R11, R16 ;  /* 0x000000100b0b7220 */ /* 0x000fe20000400000 */
[----:B------:R-:W-:Y:S02]  /*17280*/  IADD3 R159, R159, R23, RZ ;  /* 0x000000179f9f7210 */ /* 0x000fe40007ffe0ff */
[----:B------:R-:W-:Y:S01]  /*17290*/  LEA R12, P5, R22, R12, 0x2 ;  /* 0x0000000c160c7211 */ /* 0x000fe200078a10ff */
[----:B------:R-:W-:Y:S01]  /*172a0*/  FFMA R15, R26, R2, R11 ;  /* 0x000000021a0f7223 */ /* 0x000fe2000000000b */
[----:B------:R-:W-:-:S02]  /*172b0*/  IMAD.X R11, R9, 0x1, R160, P4 ;  /* 0x00000001090b7824 */ /* 0x000fc400020e06a0 */
[----:B------:R-:W-:Y:S02]  /*172c0*/  LEA.HI.X R13, R22, R13, R159, 0x2, P5 ;  /* 0x0000000d160d7211 */ /* 0x000fe400028f149f */
[----:B------:R-:W-:-:S05]  /*172d0*/  F2FP.TF32.F32.PACK_B R15, R15 ;  /* 0x0000000fff0f723e */ /* 0x000fca00024050ff */
[----:B------:R0:W-:Y:S01]  /*172e0*/  @P3 STG.E desc[UR44][R10.64], R15 ;  /* 0x0000000f0a003986 */ /* 0x0001e2000c10192c */
[----:B------:R-:W-:Y:S05]  /*172f0*/  @!P2 BRA `(.L_x_293) ;  /* 0x000000000004a947 */ /* 0x000fea0003800000 */
[----:B------:R3:W5:Y:S02]  /*17300*/  LDG.E.LTC128B R3, desc[UR44][R12.64+0x4] ;  /* 0x0000042c0c037981 */ /* 0x000764000c1e1920 */
.L_x_293:
[----:B------:R-:W-:Y:S05]  /*17310*/  BSYNC B1 ;  /* 0x0000000000017941 */ /* 0x000fea0003800000 */
.L_x_292:
[----:B0----5:R-:W-:Y:S01]  /*17320*/  LOP3.LUT R15, R3, 0xffffe000, RZ, 0xc0, !PT ;  /* 0xffffe000030f7812 */ /* 0x021fe200078ec0ff */
[----:B------:R-:W-:Y:S01]  /*17330*/  BSSY B1, `(.L_x_294) ;  /* 0x0000008000017945 */ /* 0x000fe20003800000 */
[----:B------:R-:W-:-:S03]  /*17340*/  ISETP.GT.AND P3, PT, R0, 0x8, P0 ;  /* 0x000000080000780c */ /* 0x000fc60000764270 */
[----:B------:R-:W-:-:S04]  /*17350*/  FMUL R14, R15, R16 ;  /* 0x000000100f0e7220 */ /* 0x000fc80000400000 */
[----:B------:R-:W-:-:S05]  /*17360*/  FFMA R27, R27, R2, R14 ;  /* 0x000000021b1b7223 */ /* 0x000fca000000000e */
[----:B------:R-:W-:-:S05]  /*17370*/  F2FP.TF32.F32.PACK_B R27, R27 ;  /* 0x0000001bff1b723e */ /* 0x000fca00024050ff */
[----:B------:R0:W-:Y:S01]  /*17380*/  @P2 STG.E desc[UR44][R10.64+0x4], R27 ;  /* 0x0000041b0a002986 */ /* 0x0001e2000c10192c */
[----:B------:R-:W-:Y:S05]  /*17390*/  @!P3 BRA `(.L_x_295) ;  /* 0x000000000004b947 */ /* 0x000fea0003800000 */
[----:B------:R4:W5:Y:S02]  /*173a0*/  LDG.E.LTC128B R3, desc[UR44][R6.64+0x20] ;  /* 0x0000202c06037981 */ /* 0x000964000c1e1920 */
.L_x_295:
[----:B------:R-:W-:Y:S05]  /*173b0*/  BSYNC B1 ;  /* 0x0000000000017941 */ /* 0x000fea0003800000 */
.L_x_294:
        /* <DEDUP_REMOVED lines=9> */
.L_x_297:
[----:B------:R-:W-:Y:S05]  /*17450*/  BSYNC B1 ;  /* 0x0000000000017941 */ /* 0x000fea0003800000 */
.L_x_296:
        /* <DEDUP_REMOVED lines=9> */
.L_x_299:
[----:B------:R-:W-:Y:S05]  /*174f0*/  BSYNC B1 ;  /* 0x0000000000017941 */ /* 0x000fea0003800000 */
.L_x_298:
[----:B-----5:R-:W-:Y:S01]  /*17500*/  LOP3.LUT R11, R3, 0xffffe000, RZ, 0xc0, !PT ;  /* 0xffffe000030b7812 */ /* 0x020fe200078ec0ff */
[----:B------:R-:W-:Y:S01]  /*17510*/  BSSY B1, `(.L_x_300) ;  /* 0x000000a000017945 */ /* 0x000fe20003800000 */
[----:B------:R-:W-:Y:S02]  /*17520*/  IADD3 R10, P3, R161, R8, RZ ;  /* 0x00000008a10a7210 */ /* 0x000fe40007f7e0ff */
[----:B------:R-:W-:Y:S01]  /*17530*/  ISETP.GT.AND P2, PT, R0, 0x9, P1 ;  /* 0x000000090000780c */ /* 0x000fe20000f44270 */
[----:B------:R-:W-:-:S04]  /*17540*/  FMUL R11, R11, R16 ;  /* 0x000000100b0b7220 */ /* 0x000fc80000400000 */
[----:B------:R-:W-:Y:S01]  /*17550*/  FFMA R15, R30, R2, R11 ;  /* 0x000000021e0f7223 */ /* 0x000fe2000000000b */
[----:B------:R-:W-:-:S04]  /*17560*/  IMAD.X R11, R160, 0x1, R9, P3 ;  /* 0x00000001a00b7824 */ /* 0x000fc800018e0609 */
[----:B------:R-:W-:-:S05]  /*17570*/  F2FP.TF32.F32.PACK_B R15, R15 ;  /* 0x0000000fff0f723e */ /* 0x000fca00024050ff */
[----:B------:R0:W-:Y:S01]  /*17580*/  @P4 STG.E desc[UR44][R10.64+0x20], R15 ;  /* 0x0000200f0a004986 */ /* 0x0001e2000c10192c */
[----:B------:R-:W-:Y:S05]  /*17590*/  @!P2 BRA `(.L_x_301) ;  /* 0x000000000004a947 */ /* 0x000fea0003800000 */
[----:B------:R0:W5:Y:S02]  /*175a0*/  LDG.E.LTC128B R3, desc[UR44][R12.64+0x24] ;  /* 0x0000242c0c037981 */ /* 0x000164000c1e1920 */
.L_x_301:
[----:B------:R-:W-:Y:S05]  /*175b0*/  BSYNC B1 ;  /* 0x0000000000017941 */ /* 0x000fea0003800000 */
.L_x_300:
[----:B0----5:R-:W-:Y:S01]  /*175c0*/  LOP3.LUT R11, R3, 0xffffe000, RZ, 0xc0, !PT ;  /* 0xffffe000030b7812 */ /* 0x021fe200078ec0ff */
[----:B------:R-:W-:Y:S01]  /*175d0*/  BSSY B1, `(.L_x_302) ;  /* 0x000000a000017945 */ /* 0x000fe20003800000 */
[----:B------:R-:W-:Y:S02]  /*175e0*/  IADD3 R4, P4, P5, R161, R4, R153 ;  /* 0x00000004a1047210 */ /* 0x000fe40007d9e099 */
[----:B------:R-:W-:Y:S01]  /*175f0*/  ISETP.GT.AND P3, PT, R0, 0x10, P0 ;  /* 0x000000100000780c */ /* 0x000fe20000764270 */
[----:B------:R-:W-:Y:S01]  /*17600*/  FMUL R10, R11, R16 ;  /* 0x000000100b0a7220 */ /* 0x000fe20000400000 */
[----:B------:R-:W-:-:S03]  /*17610*/  IADD3.X R5, R160, R5, R165, P4, P5 ;  /* 0x00000005a0057210 */ /* 0x000fc600027ea4a5 */
[----:B------:R-:W-:-:S05]  /*17620*/  FFMA R31, R31, R2, R10 ;  /* 0x000000021f1f7223 */ /* 0x000fca000000000a */
[----:B------:R-:W-:-:S05]  /*17630*/  F2FP.TF32.F32.PACK_B R31, R31 ;  /* 0x0000001fff1f723e */ /* 0x000fca00024050ff */
[----:B------:R0:W-:Y:S01]  /*17640*/  @P2 STG.E desc[UR44][R4.64+0x24], R31 ;  /* 0x0000241f04002986 */ /* 0x0001e2000c10192c */
[----:B------:R-:W-:Y:S05]  /*17650*/  @!P3 BRA `(.L_x_303) ;  /* 0x000000000004b947 */ /* 0x000fea0003800000 */
[----:B------:R0:W5:Y:S02]  /*17660*/  LDG.E.LTC128B R3, desc[UR44][R6.64+0x40] ;  /* 0x0000402c06037981 */ /* 0x000164000c1e1920 */
.L_x_303:
[----:B------:R-:W-:Y:S05]  /*17670*/  BSYNC B1 ;  /* 0x0000000000017941 */ /* 0x000fea0003800000 */
.L_x_302:
[----:B-----5:R-:W-:Y:S01]  /*17680*/  LOP3.LUT R11, R3, 0xffffe000, RZ, 0xc0, !PT ;  /* 0xffffe000030b7812 */ /* 0x020fe200078ec0ff */
        /* <DEDUP_REMOVED lines=8> */
.L_x_305:
[----:B------:R-:W-:Y:S05]  /*17710*/  BSYNC B1 ;  /* 0x0000000000017941 */ /* 0x000fea0003800000 */
.L_x_304:
        /* <DEDUP_REMOVED lines=9> */
.L_x_307:
[----:B------:R-:W-:Y:S05]  /*177b0*/  BSYNC B1 ;  /* 0x0000000000017941 */ /* 0x000fea0003800000 */
.L_x_306:
        /* <DEDUP_REMOVED lines=9> */
.L_x_309:
[----:B------:R-:W-:Y:S05]  /*17850*/  BSYNC B1 ;  /* 0x0000000000017941 */ /* 0x000fea0003800000 */
.L_x_308:
        /* <DEDUP_REMOVED lines=9> */
.L_x_311:
[----:B------:R-:W-:Y:S05]  /*178f0*/  BSYNC B1 ;  /* 0x0000000000017941 */ /* 0x000fea0003800000 */
.L_x_310:
        /* <DEDUP_REMOVED lines=9> */
.L_x_313:
[----:B------:R-:W-:Y:S05]  /*17990*/  BSYNC B1 ;  /* 0x0000000000017941 */ /* 0x000fea0003800000 */
.L_x_312:
        /* <DEDUP_REMOVED lines=9> */
.L_x_315:
[----:B------:R-:W-:Y:S05]  /*17a30*/  BSYNC B1 ;  /* 0x0000000000017941 */ /* 0x000fea0003800000 */
.L_x_314:
        /* <DEDUP_REMOVED lines=9> */
.L_x_317:
[----:B------:R-:W-:Y:S05]  /*17ad0*/  BSYNC B1 ;  /* 0x0000000000017941 */ /* 0x000fea0003800000 */
.L_x_316:
        /* <DEDUP_REMOVED lines=9> */
.L_x_319:
[----:B------:R-:W-:Y:S05]  /*17b70*/  BSYNC B1 ;  /* 0x0000000000017941 */ /* 0x000fea0003800000 */
.L_x_318:
        /* <DEDUP_REMOVED lines=9> */
.L_x_321:
[----:B------:R-:W-:Y:S05]  /*17c10*/  BSYNC B1 ;  /* 0x0000000000017941 */ /* 0x000fea0003800000 */
.L_x_320:
        /* <DEDUP_REMOVED lines=9> */
.L_x_323:
[----:B------:R-:W-:Y:S05]  /*17cb0*/  BSYNC B1 ;  /* 0x0000000000017941 */ /* 0x000fea0003800000 */
.L_x_322:
        /* <DEDUP_REMOVED lines=9> */
.L_x_325:
[----:B------:R-:W-:Y:S05]  /*17d50*/  BSYNC B1 ;  /* 0x0000000000017941 */ /* 0x000fea0003800000 */
.L_x_324:
        /* <DEDUP_REMOVED lines=9> */
.L_x_327:
[----:B------:R-:W-:Y:S05]  /*17df0*/  BSYNC B1 ;  /* 0x0000000000017941 */ /* 0x000fea0003800000 */
.L_x_326:
        /* <DEDUP_REMOVED lines=9> */
.L_x_329:
[----:B------:R-:W-:Y:S05]  /*17e90*/  BSYNC B1 ;  /* 0x0000000000017941 */ /* 0x000fea0003800000 */
.L_x_328:
        /* <DEDUP_REMOVED lines=9> */
.L_x_331:
[----:B------:R-:W-:Y:S05]  /*17f30*/  BSYNC B1 ;  /* 0x0000000000017941 */ /* 0x000fea0003800000 */
.L_x_330:
        /* <DEDUP_REMOVED lines=9> */
.L_x_333:
[----:B------:R-:W-:Y:S05]  /*17fd0*/  BSYNC B1 ;  /* 0x0000000000017941 */ /* 0x000fea0003800000 */
.L_x_332:
        /* <DEDUP_REMOVED lines=9> */
.L_x_335:
[----:B------:R-:W-:Y:S05]  /*18070*/  BSYNC B1 ;  /* 0x0000000000017941 */ /* 0x000fea0003800000 */
.L_x_334:
        /* <DEDUP_REMOVED lines=9> */
.L_x_337:
[----:B------:R-:W-:Y:S05]  /*18110*/  BSYNC B1 ;  /* 0x0000000000017941 */ /* 0x000fea0003800000 */
.L_x_336:
        /* <DEDUP_REMOVED lines=9> */
.L_x_339:
[----:B------:R-:W-:Y:S05]  /*181b0*/  BSYNC B1 ;  /* 0x0000000000017941 */ /* 0x000fea0003800000 */
.L_x_338:
        /* <DEDUP_REMOVED lines=9> */
.L_x_341:
[----:B------:R-:W-:Y:S05]  /*18250*/  BSYNC B1 ;  /* 0x0000000000017941 */ /* 0x000fea0003800000 */
.L_x_340:
        /* <DEDUP_REMOVED lines=9> */
.L_x_343:
[----:B------:R-:W-:Y:S05]  /*182f0*/  BSYNC B1 ;  /* 0x0000000000017941 */ /* 0x000fea0003800000 */
.L_x_342:
        /* <DEDUP_REMOVED lines=9> */
.L_x_345:
[----:B------:R-:W-:Y:S05]  /*18390*/  BSYNC B1 ;  /* 0x0000000000017941 */ /* 0x000fea0003800000 */
.L_x_344:
        /* <DEDUP_REMOVED lines=9> */
.L_x_347:
[----:B------:R-:W-:Y:S05]  /*18430*/  BSYNC B1 ;  /* 0x0000000000017941 */ /* 0x000fea0003800000 */
.L_x_346:
        /* <DEDUP_REMOVED lines=9> */
.L_x_349:
[----:B------:R-:W-:Y:S05]  /*184d0*/  BSYNC B1 ;  /* 0x0000000000017941 */ /* 0x000fea0003800000 */
.L_x_348:
        /* <DEDUP_REMOVED lines=9> */
.L_x_351:
[----:B------:R-:W-:Y:S05]  /*18570*/  BSYNC B1 ;  /* 0x0000000000017941 */ /* 0x000fea0003800000 */
.L_x_350:
        /* <DEDUP_REMOVED lines=9> */
.L_x_353:
[----:B------:R-:W-:Y:S05]  /*18610*/  BSYNC B1 ;  /* 0x0000000000017941 */ /* 0x000fea0003800000 */
.L_x_352:
        /* <DEDUP_REMOVED lines=9> */
.L_x_355:
[----:B------:R-:W-:Y:S05]  /*186b0*/  BSYNC B1 ;  /* 0x0000000000017941 */ /* 0x000fea0003800000 */
.L_x_354:
        /* <DEDUP_REMOVED lines=9> */
.L_x_357:
[----:B------:R-:W-:Y:S05]  /*18750*/  BSYNC B1 ;  /* 0x0000000000017941 */ /* 0x000fea0003800000 */
.L_x_356:
        /* <DEDUP_REMOVED lines=9> */
.L_x_359:
[----:B------:R-:W-:Y:S05]  /*187f0*/  BSYNC B1 ;  /* 0x0000000000017941 */ /* 0x000fea0003800000 */
.L_x_358:
        /* <DEDUP_REMOVED lines=9> */
.L_x_361:
[----:B------:R-:W-:Y:S05]  /*18890*/  BSYNC B1 ;  /* 0x0000000000017941 */ /* 0x000fea0003800000 */
.L_x_360:
        /* <DEDUP_REMOVED lines=9> */
.L_x_363:
[----:B------:R-:W-:Y:S05]  /*18930*/  BSYNC B1 ;  /* 0x0000000000017941 */ /* 0x000fea0003800000 */
.L_x_362:
        /* <DEDUP_REMOVED lines=9> */
.L_x_365:
[----:B------:R-:W-:Y:S05]  /*189d0*/  BSYNC B1 ;  /* 0x0000000000017941 */ /* 0x000fea0003800000 */
.L_x_364:
        /* <DEDUP_REMOVED lines=9> */
.L_x_367:
[----:B------:R-:W-:Y:S05]  /*18a70*/  BSYNC B1 ;  /* 0x0000000000017941 */ /* 0x000fea0003800000 */
.L_x_366:
        /* <DEDUP_REMOVED lines=9> */
.L_x_369:
[----:B------:R-:W-:Y:S05]  /*18b10*/  BSYNC B1 ;  /* 0x0000000000017941 */ /* 0x000fea0003800000 */
.L_x_368:
        /* <DEDUP_REMOVED lines=9> */
.L_x_371:
[----:B------:R-:W-:Y:S05]  /*18bb0*/  BSYNC B1 ;  /* 0x0000000000017941 */ /* 0x000fea0003800000 */
.L_x_370:
        /* <DEDUP_REMOVED lines=9> */
.L_x_373:
[----:B------:R-:W-:Y:S05]  /*18c50*/  BSYNC B1 ;  /* 0x0000000000017941 */ /* 0x000fea0003800000 */
.L_x_372:
        /* <DEDUP_REMOVED lines=9> */
.L_x_375:
[----:B------:R-:W-:Y:S05]  /*18cf0*/  BSYNC B1 ;  /* 0x0000000000017941 */ /* 0x000fea0003800000 */
.L_x_374:
        /* <DEDUP_REMOVED lines=9> */
.L_x_377:
[----:B------:R-:W-:Y:S05]  /*18d90*/  BSYNC B1 ;  /* 0x0000000000017941 */ /* 0x000fea0003800000 */
.L_x_376:
        /* <DEDUP_REMOVED lines=9> */
.L_x_379:
[----:B------:R-:W-:Y:S05]  /*18e30*/  BSYNC B1 ;  /* 0x0000000000017941 */ /* 0x000fea0003800000 */
.L_x_378:
        /* <DEDUP_REMOVED lines=9> */
.L_x_381:
[----:B------:R-:W-:Y:S05]  /*18ed0*/  BSYNC B1 ;  /* 0x0000000000017941 */ /* 0x000fea0003800000 */
.L_x_380:
        /* <DEDUP_REMOVED lines=9> */
.L_x_383:
[----:B------:R-:W-:Y:S05]  /*18f70*/  BSYNC B1 ;  /* 0x0000000000017941 */ /* 0x000fea0003800000 */
.L_x_382:
        /* <DEDUP_REMOVED lines=9> */
.L_x_385:
[----:B------:R-:W-:Y:S05]  /*19010*/  BSYNC B1 ;  /* 0x0000000000017941 */ /* 0x000fea0003800000 */
.L_x_384:
        /* <DEDUP_REMOVED lines=9> */
.L_x_387:
[----:B------:R-:W-:Y:S05]  /*190b0*/  BSYNC B1 ;  /* 0x0000000000017941 */ /* 0x000fea0003800000 */
.L_x_386:
        /* <DEDUP_REMOVED lines=9> */
.L_x_389:
[----:B------:R-:W-:Y:S05]  /*19150*/  BSYNC B1 ;  /* 0x0000000000017941 */ /* 0x000fea0003800000 */
.L_x_388:
        /* <DEDUP_REMOVED lines=9> */
.L_x_391:
[----:B------:R-:W-:Y:S05]  /*191f0*/  BSYNC B1 ;  /* 0x0000000000017941 */ /* 0x000fea0003800000 */
.L_x_390:
        /* <DEDUP_REMOVED lines=9> */
.L_x_393:
[----:B------:R-:W-:Y:S05]  /*19290*/  BSYNC B1 ;  /* 0x0000000000017941 */ /* 0x000fea0003800000 */
.L_x_392:
        /* <DEDUP_REMOVED lines=9> */
.L_x_395:
[----:B------:R-:W-:Y:S05]  /*19330*/  BSYNC B1 ;  /* 0x0000000000017941 */ /* 0x000fea0003800000 */
.L_x_394:
        /* <DEDUP_REMOVED lines=9> */
.L_x_397:
[----:B------:R-:W-:Y:S05]  /*193d0*/  BSYNC B1 ;  /* 0x0000000000017941 */ /* 0x000fea0003800000 */
.L_x_396:
        /* <DEDUP_REMOVED lines=9> */
.L_x_399:
[----:B------:R-:W-:Y:S05]  /*19470*/  BSYNC B1 ;  /* 0x0000000000017941 */ /* 0x000fea0003800000 */
.L_x_398:
        /* <DEDUP_REMOVED lines=9> */
.L_x_401:
[----:B------:R-:W-:Y:S05]  /*19510*/  BSYNC B1 ;  /* 0x0000000000017941 */ /* 0x000fea0003800000 */
.L_x_400:
        /* <DEDUP_REMOVED lines=9> */
.L_x_403:
[----:B------:R-:W-:Y:S05]  /*195b0*/  BSYNC B1 ;  /* 0x0000000000017941 */ /* 0x000fea0003800000 */
.L_x_402:
        /* <DEDUP_REMOVED lines=9> */
.L_x_405:
[----:B------:R-:W-:Y:S05]  /*19650*/  BSYNC B1 ;  /* 0x0000000000017941 */ /* 0x000fea0003800000 */
.L_x_404:
        /* <DEDUP_REMOVED lines=9> */
.L_x_407:
[----:B------:R-:W-:Y:S05]  /*196f0*/  BSYNC B1 ;  /* 0x0000000000017941 */ /* 0x000fea0003800000 */
.L_x_406:
        /* <DEDUP_REMOVED lines=9> */
.L_x_409:
[----:B------:R-:W-:Y:S05]  /*19790*/  BSYNC B1 ;  /* 0x0000000000017941 */ /* 0x000fea0003800000 */
.L_x_408:
        /* <DEDUP_REMOVED lines=9> */
.L_x_411:
[----:B------:R-:W-:Y:S05]  /*19830*/  BSYNC B1 ;  /* 0x0000000000017941 */ /* 0x000fea0003800000 */
.L_x_410:
        /* <DEDUP_REMOVED lines=9> */
.L_x_413:
[----:B------:R-:W-:Y:S05]  /*198d0*/  BSYNC B1 ;  /* 0x0000000000017941 */ /* 0x000fea0003800000 */
.L_x_412:
        /* <DEDUP_REMOVED lines=9> */
.L_x_415:
[----:B------:R-:W-:Y:S05]  /*19970*/  BSYNC B1 ;  /* 0x0000000000017941 */ /* 0x000fea0003800000 */
.L_x_414:
        /* <DEDUP_REMOVED lines=9> */
.L_x_417:
[----:B------:R-:W-:Y:S05]  /*19a10*/  BSYNC B1 ;  /* 0x0000000000017941 */ /* 0x000fea0003800000 */
.L_x_416:
        /* <DEDUP_REMOVED lines=9> */
.L_x_419:
[----:B------:R-:W-:Y:S05]  /*19ab0*/  BSYNC B1 ;  /* 0x0000000000017941 */ /* 0x000fea0003800000 */
.L_x_418:
        /* <DEDUP_REMOVED lines=9> */
.L_x_421:
[----:B------:R-:W-:Y:S05]  /*19b50*/  BSYNC B1 ;  /* 0x0000000000017941 */ /* 0x000fea0003800000 */
.L_x_420:
        /* <DEDUP_REMOVED lines=9> */
.L_x_423:
[----:B------:R-:W-:Y:S05]  /*19bf0*/  BSYNC B1 ;  /* 0x0000000000017941 */ /* 0x000fea0003800000 */
.L_x_422:
        /* <DEDUP_REMOVED lines=9> */
.L_x_425:
[----:B------:R-:W-:Y:S05]  /*19c90*/  BSYNC B1 ;  /* 0x0000000000017941 */ /* 0x000fea0003800000 */
.L_x_424:
        /* <DEDUP_REMOVED lines=9> */
.L_x_427:
[----:B------:R-:W-:Y:S05]  /*19d30*/  BSYNC B1 ;  /* 0x0000000000017941 */ /* 0x000fea0003800000 */
.L_x_426:
        /* <DEDUP_REMOVED lines=9> */
.L_x_429:
[----:B------:R-:W-:Y:S05]  /*19dd0*/  BSYNC B1 ;  /* 0x0000000000017941 */ /* 0x000fea0003800000 */
.L_x_428:
        /* <DEDUP_REMOVED lines=9> */
.L_x_431:
[----:B------:R-:W-:Y:S05]  /*19e70*/  BSYNC B1 ;  /* 0x0000000000017941 */ /* 0x000fea0003800000 */
.L_x_430:
        /* <DEDUP_REMOVED lines=9> */
.L_x_433:
[----:B------:R-:W-:Y:S05]  /*19f10*/  BSYNC B1 ;  /* 0x0000000000017941 */ /* 0x000fea0003800000 */
.L_x_432:
        /* <DEDUP_REMOVED lines=9> */
.L_x_435:
[----:B------:R-:W-:Y:S05]  /*19fb0*/  BSYNC B1 ;  /* 0x0000000000017941 */ /* 0x000fea0003800000 */
.L_x_434:
        /* <DEDUP_REMOVED lines=9> */
.L_x_437:
[----:B------:R-:W-:Y:S05]  /*1a050*/  BSYNC B1 ;  /* 0x0000000000017941 */ /* 0x000fea0003800000 */
.L_x_436:
        /* <DEDUP_REMOVED lines=9> */
.L_x_439:
[----:B------:R-:W-:Y:S05]  /*1a0f0*/  BSYNC B1 ;  /* 0x0000000000017941 */ /* 0x000fea0003800000 */
.L_x_438:
        /* <DEDUP_REMOVED lines=9> */
.L_x_441:
[----:B------:R-:W-:Y:S05]  /*1a190*/  BSYNC B1 ;  /* 0x0000000000017941 */ /* 0x000fea0003800000 */
.L_x_440:
        /* <DEDUP_REMOVED lines=9> */
.L_x_443:
[----:B------:R-:W-:Y:S05]  /*1a230*/  BSYNC B1 ;  /* 0x0000000000017941 */ /* 0x000fea0003800000 */
.L_x_442:
        /* <DEDUP_REMOVED lines=9> */
.L_x_445:
[----:B------:R-:W-:Y:S05]  /*1a2d0*/  BSYNC B1 ;  /* 0x0000000000017941 */ /* 0x000fea0003800000 */
.L_x_444:
        /* <DEDUP_REMOVED lines=9> */
.L_x_447:
[----:B------:R-:W-:Y:S05]  /*1a370*/  BSYNC B1 ;  /* 0x0000000000017941 */ /* 0x000fea0003800000 */
.L_x_446:
        /* <DEDUP_REMOVED lines=9> */
.L_x_449:
[----:B------:R-:W-:Y:S05]  /*1a410*/  BSYNC B1 ;  /* 0x0000000000017941 */ /* 0x000fea0003800000 */
.L_x_448:
        /* <DEDUP_REMOVED lines=9> */
.L_x_451:
[----:B------:R-:W-:Y:S05]  /*1a4b0*/  BSYNC B1 ;  /* 0x0000000000017941 */ /* 0x000fea0003800000 */
.L_x_450:
        /* <DEDUP_REMOVED lines=9> */
.L_x_453:
[----:B------:R-:W-:Y:S05]  /*1a550*/  BSYNC B1 ;  /* 0x0000000000017941 */ /* 0x000fea0003800000 */
.L_x_452:
        /* <DEDUP_REMOVED lines=9> */
.L_x_455:
[----:B------:R-:W-:Y:S05]  /*1a5f0*/  BSYNC B1 ;  /* 0x0000000000017941 */ /* 0x000fea0003800000 */
.L_x_454:
        /* <DEDUP_REMOVED lines=9> */
.L_x_457:
[----:B------:R-:W-:Y:S05]  /*1a690*/  BSYNC B1 ;  /* 0x0000000000017941 */ /* 0x000fea0003800000 */
.L_x_456:
        /* <DEDUP_REMOVED lines=9> */
.L_x_459:
[----:B------:R-:W-:Y:S05]  /*1a730*/  BSYNC B1 ;  /* 0x0000000000017941 */ /* 0x000fea0003800000 */
.L_x_458:
        /* <DEDUP_REMOVED lines=9> */
.L_x_461:
[----:B------:R-:W-:Y:S05]  /*1a7d0*/  BSYNC B1 ;  /* 0x0000000000017941 */ /* 0x000fea0003800000 */
.L_x_460:
        /* <DEDUP_REMOVED lines=9> */
.L_x_463:
[----:B------:R-:W-:Y:S05]  /*1a870*/  BSYNC B1 ;  /* 0x0000000000017941 */ /* 0x000fea0003800000 */
.L_x_462:
        /* <DEDUP_REMOVED lines=9> */
.L_x_465:
[----:B------:R-:W-:Y:S05]  /*1a910*/  BSYNC B1 ;  /* 0x0000000000017941 */ /* 0x000fea0003800000 */
.L_x_464:
        /* <DEDUP_REMOVED lines=9> */
.L_x_467:
[----:B------:R-:W-:Y:S05]  /*1a9b0*/  BSYNC B1 ;  /* 0x0000000000017941 */ /* 0x000fea0003800000 */
.L_x_466:
        /* <DEDUP_REMOVED lines=9> */
.L_x_469:
[----:B------:R-:W-:Y:S05]  /*1aa50*/  BSYNC B1 ;  /* 0x0000000000017941 */ /* 0x000fea0003800000 */
.L_x_468:
        /* <DEDUP_REMOVED lines=9> */
.L_x_471:
[----:B------:R-:W-:Y:S05]  /*1aaf0*/  BSYNC B1 ;  /* 0x0000000000017941 */ /* 0x000fea0003800000 */
.L_x_470:
        /* <DEDUP_REMOVED lines=9> */
.L_x_473:
[----:B------:R-:W-:Y:S05]  /*1ab90*/  BSYNC B1 ;  /* 0x0000000000017941 */ /* 0x000fea0003800000 */
.L_x_472:
        /* <DEDUP_REMOVED lines=9> */
.L_x_475:
[----:B------:R-:W-:Y:S05]  /*1ac30*/  BSYNC B1 ;  /* 0x0000000000017941 */ /* 0x000fea0003800000 */
.L_x_474:
        /* <DEDUP_REMOVED lines=9> */
.L_x_477:
[----:B------:R-:W-:Y:S05]  /*1acd0*/  BSYNC B1 ;  /* 0x0000000000017941 */ /* 0x000fea0003800000 */
.L_x_476:
        /* <DEDUP_REMOVED lines=9> */
.L_x_479:
[----:B------:R-:W-:Y:S05]  /*1ad70*/  BSYNC B1 ;  /* 0x0000000000017941 */ /* 0x000fea0003800000 */
.L_x_478:
        /* <DEDUP_REMOVED lines=9> */
.L_x_481:
[----:B------:R-:W-:Y:S05]  /*1ae10*/  BSYNC B1 ;  /* 0x0000000000017941 */ /* 0x000fea0003800000 */
.L_x_480:
        /* <DEDUP_REMOVED lines=9> */
.L_x_483:
[----:B------:R-:W-:Y:S05]  /*1aeb0*/  BSYNC B1 ;  /* 0x0000000000017941 */ /* 0x000fea0003800000 */
.L_x_482:
        /* <DEDUP_REMOVED lines=9> */
.L_x_485:
[----:B------:R-:W-:Y:S05]  /*1af50*/  BSYNC B1 ;  /* 0x0000000000017941 */ /* 0x000fea0003800000 */
.L_x_484:
        /* <DEDUP_REMOVED lines=9> */
.L_x_487:
[----:B------:R-:W-:Y:S05]  /*1aff0*/  BSYNC B1 ;  /* 0x0000000000017941 */ /* 0x000fea0003800000 */
.L_x_486:
        /* <DEDUP_REMOVED lines=9> */
.L_x_489:
[----:B------:R-:W-:Y:S05]  /*1b090*/  BSYNC B1 ;  /* 0x0000000000017941 */ /* 0x000fea0003800000 */
.L_x_488:
        /* <DEDUP_REMOVED lines=9> */
.L_x_491:
[----:B------:R-:W-:Y:S05]  /*1b130*/  BSYNC B1 ;  /* 0x0000000000017941 */ /* 0x000fea0003800000 */
.L_x_490:
        /* <DEDUP_REMOVED lines=9> */
.L_x_493:
[----:B------:R-:W-:Y:S05]  /*1b1d0*/  BSYNC B1 ;  /* 0x0000000000017941 */ /* 0x000fea0003800000 */
.L_x_492:
        /* <DEDUP_REMOVED lines=9> */
.L_x_495:
[----:B------:R-:W-:Y:S05]  /*1b270*/  BSYNC B1 ;  /* 0x0000000000017941 */ /* 0x000fea0003800000 */
.L_x_494:
        /* <DEDUP_REMOVED lines=9> */
.L_x_497:
[----:B------:R-:W-:Y:S05]  /*1b310*/  BSYNC B1 ;  /* 0x0000000000017941 */ /* 0x000fea0003800000 */
.L_x_496:
        /* <DEDUP_REMOVED lines=9> */
.L_x_499:
[----:B------:R-:W-:Y:S05]  /*1b3b0*/  BSYNC B1 ;  /* 0x0000000000017941 */ /* 0x000fea0003800000 */
.L_x_498:
        /* <DEDUP_REMOVED lines=9> */
.L_x_501:
[----:B------:R-:W-:Y:S05]  /*1b450*/  BSYNC B1 ;  /* 0x0000000000017941 */ /* 0x000fea0003800000 */
.L_x_500:
        /* <DEDUP_REMOVED lines=9> */
.L_x_503:
[----:B------:R-:W-:Y:S05]  /*1b4f0*/  BSYNC B1 ;  /* 0x0000000000017941 */ /* 0x000fea0003800000 */
.L_x_502:
        /* <DEDUP_REMOVED lines=9> */
.L_x_505:
[----:B------:R-:W-:Y:S05]  /*1b590*/  BSYNC B1 ;  /* 0x0000000000017941 */ /* 0x000fea0003800000 */
.L_x_504:
        /* <DEDUP_REMOVED lines=9> */
.L_x_507:
[----:B------:R-:W-:Y:S05]  /*1b630*/  BSYNC B1 ;  /* 0x0000000000017941 */ /* 0x000fea0003800000 */
.L_x_506:
        /* <DEDUP_REMOVED lines=9> */
.L_x_509:
[----:B------:R-:W-:Y:S05]  /*1b6d0*/  BSYNC B1 ;  /* 0x0000000000017941 */ /* 0x000fea0003800000 */
.L_x_508:
        /* <DEDUP_REMOVED lines=9> */
.L_x_511:
[----:B------:R-:W-:Y:S05]  /*1b770*/  BSYNC B1 ;  /* 0x0000000000017941 */ /* 0x000fea0003800000 */
.L_x_510:
        /* <DEDUP_REMOVED lines=9> */
.L_x_513:
[----:B------:R-:W-:Y:S05]  /*1b810*/  BSYNC B1 ;  /* 0x0000000000017941 */ /* 0x000fea0003800000 */
.L_x_512:
        /* <DEDUP_REMOVED lines=9> */
.L_x_515:
[----:B------:R-:W-:Y:S05]  /*1b8b0*/  BSYNC B1 ;  /* 0x0000000000017941 */ /* 0x000fea0003800000 */
.L_x_514:
        /* <DEDUP_REMOVED lines=9> */
.L_x_517:
[----:B------:R-:W-:Y:S05]  /*1b950*/  BSYNC B1 ;  /* 0x0000000000017941 */ /* 0x000fea0003800000 */
.L_x_516:
        /* <DEDUP_REMOVED lines=9> */
.L_x_519:
[----:B------:R-:W-:Y:S05]  /*1b9f0*/  BSYNC B1 ;  /* 0x0000000000017941 */ /* 0x000fea0003800000 */
.L_x_518:
        /* <DEDUP_REMOVED lines=9> */
.L_x_521:
[----:B------:R-:W-:Y:S05]  /*1ba90*/  BSYNC B1 ;  /* 0x0000000000017941 */ /* 0x000fea0003800000 */
.L_x_520:
        /* <DEDUP_REMOVED lines=9> */
.L_x_523:
[----:B------:R-:W-:Y:S05]  /*1bb30*/  BSYNC B1 ;  /* 0x0000000000017941 */ /* 0x000fea0003800000 */
.L_x_522:
        /* <DEDUP_REMOVED lines=9> */
.L_x_525:
[----:B------:R-:W-:Y:S05]  /*1bbd0*/  BSYNC B1 ;  /* 0x0000000000017941 */ /* 0x000fea0003800000 */
.L_x_524:
        /* <DEDUP_REMOVED lines=9> */
.L_x_527:
[----:B------:R-:W-:Y:S05]  /*1bc70*/  BSYNC B1 ;  /* 0x0000000000017941 */ /* 0x000fea0003800000 */
.L_x_526:
        /* <DEDUP_REMOVED lines=9> */
.L_x_529:
[----:B------:R-:W-:Y:S05]  /*1bd10*/  BSYNC B1 ;  /* 0x0000000000017941 */ /* 0x000fea0003800000 */
.L_x_528:
        /* <DEDUP_REMOVED lines=9> */
.L_x_531:
[----:B------:R-:W-:Y:S05]  /*1bdb0*/  BSYNC B1 ;  /* 0x0000000000017941 */ /* 0x000fea0003800000 */
.L_x_530:
        /* <DEDUP_REMOVED lines=9> */
.L_x_533:
[----:B------:R-:W-:Y:S05]  /*1be50*/  BSYNC B1 ;  /* 0x0000000000017941 */ /* 0x000fea0003800000 */
.L_x_532:
        /* <DEDUP_REMOVED lines=9> */
.L_x_535:
[----:B------:R-:W-:Y:S05]  /*1bef0*/  BSYNC B1 ;  /* 0x0000000000017941 */ /* 0x000fea0003800000 */
.L_x_534:
        /* <DEDUP_REMOVED lines=9> */
.L_x_537:
[----:B------:R-:W-:Y:S05]  /*1bf90*/  BSYNC B1 ;  /* 0x0000000000017941 */ /* 0x000fea0003800000 */
.L_x_536:
[----:B01--45:R-:W-:Y:S01]  /*1bfa0*/  LOP3.LUT R7, R3, 0xffffe000, RZ, 0xc0, !PT ;  /* 0xffffe00003077812 */ /* 0x033fe200078ec0ff */
        /* <DEDUP_REMOVED lines=8> */
.L_x_539:
[----:B------:R-:W-:Y:S05]  /*1c030*/  BSYNC B1 ;  /* 0x0000000000017941 */ /* 0x000fea0003800000 */
.L_x_538:
        /* <DEDUP_REMOVED lines=9> */
.L_x_541:
[----:B------:R-:W-:Y:S05]  /*1c0d0*/  BSYNC B1 ;  /* 0x0000000000017941 */ /* 0x000fea0003800000 */
.L_x_540:
[----:B------:R-:W-:Y:S05]  /*1c0e0*/  @!P1 BRA `(.L_x_542) ;  /* 0x0000005000909947 */ /* 0x000fea0003800000 */
[----:B-----5:R-:W-:-:S05]  /*1c0f0*/  LOP3.LUT R3, R3, 0xffffe000, RZ, 0xc0, !PT ;  /* 0xffffe00003037812 */ /* 0x020fca00078ec0ff */
[----:B------:R-:W-:-:S04]  /*1c100*/  FMUL R0, R3, R16 ;  /* 0x0000001003007220 */ /* 0x000fc80000400000 */
[----:B------:R-:W-:-:S05]  /*1c110*/  FFMA R151, R151, R2, R0 ;  /* 0x0000000297977223 */ /* 0x000fca0000000000 */
[----:B------:R-:W-:-:S05]  /*1c120*/  F2FP.TF32.F32.PACK_B R151, R151 ;  /* 0x00000097ff97723e */ /* 0x000fca00024050ff */
[----:B------:R0:W-:Y:S01]  /*1c130*/  STG.E desc[UR44][R4.64+0x3e4], R151 ;  /* 0x0003e49704007986 */ /* 0x0001e2000c10192c */
[----:B------:R-:W-:Y:S05]  /*1c140*/  BRA `(.L_x_542) ;  /* 0x0000005000787947 */ /* 0x000fea0003800000 */
.L_x_35:
[----:B------:R-:W2:Y:S01]  /*1c150*/  LDL.LU R3, [R1] ;  /* 0x0000000001037983 */ /* 0x000ea20000300800 */
[----:B------:R-:W-:-:S03]  /*1c160*/  ULDC.64 UR4, c[0x0][0x5c0] ;  /* 0x0001700000047ab9 */ /* 0x000fc60000000a00 */
[----:B------:R-:W3:Y:S04]  /*1c170*/  LDL.LU R9, [R1+0x8] ;  /* 0x0000080001097983 */ /* 0x000ee80000300800 */
[----:B------:R-:W4:Y:S04]  /*1c180*/  LDL.LU R8, [R1+0x50] ;  /* 0x0000500001087983 */ /* 0x000f280000300800 */
[----:B------:R0:W-:Y:S04]  /*1c190*/  STL [R1+0x22c], R146 ;  /* 0x00022c9201007387 */ /* 0x0001e80000100800 */
[----:B0-----:R-:W4:Y:S04]  /*1c1a0*/  LDL.LU R146, [R1+0x70] ;  /* 0x0000700001927983 */ /* 0x001f280000300800 */
[----:B------:R0:W-:Y:S04]  /*1c1b0*/  STL [R1+0x228], R147 ;  /* 0x0002289301007387 */ /* 0x0001e80000100800 */
[----:B0-----:R-:W4:Y:S04]  /*1c1c0*/  LDL.LU R147, [R1+0x74] ;  /* 0x0000740001937983 */ /* 0x001f280000300800 */
[----:B------:R-:W4:Y:S04]  /*1c1d0*/  LDL.LU R235, [R1+0x78] ;  /* 0x0000780001eb7983 */ /* 0x000f280000300800 */
        /* <DEDUP_REMOVED lines=93> */
[----:B------:R0:W-:Y:S04]  /*1c7b0*/  STL [R1+0x224], R148 ;  /* 0x0002249401007387 */ /* 0x0001e80000100800 */
[----:B0-----:R-:W4:Y:S04]  /*1c7c0*/  LDL.LU R148, [R1+0x58] ;  /* 0x0000580001947983 */ /* 0x001f280000300800 */
        /* <DEDUP_REMOVED lines=11> */
[----:B0-----:R-:W3:Y:S01]  /*1c880*/  LDL.LU R16, [R1+0x200] ;  /* 0x0002000001107983 */ /* 0x001ee20000300800 */
[----:B--2---:R-:W-:Y:S01]  /*1c890*/  FMUL R3, R3, R2 ;  /* 0x0000000203037220 */ /* 0x004fe20000400000 */
[----:B------:R-:W-:-:S02]  /*1c8a0*/  LEA R4, P0, R6, UR4, 0x2 ;  /* 0x0000000406047c11 */ /* 0x000fc4000f8010ff */
[----:B------:R-:W2:Y:S02]  /*1c8b0*/  LDL.LU R7, [R1+0x4] ;  /* 0x0000040001077983 */ /* 0x000ea40000300800 */
[----:B------:R-:W-:Y:S02]  /*1c8c0*/  LEA.HI.X R5, R6, UR5, R10, 0x2, P0 ;  /* 0x0000000506057c11 */ /* 0x000fe400080f140a */
[----:B------:R-:W-:Y:S01]  /*1c8d0*/  F2FP.TF32.F32.PACK_B R3, R3 ;  /* 0x00000003ff03723e */ /* 0x000fe200024050ff */
[----:B------:R-:W4:Y:S01]  /*1c8e0*/  LDL.LU R10, [R1+0xb0] ;  /* 0x0000b000010a7983 */ /* 0x000f220000300800 */
[----:B------:R-:W-:-:S03]  /*1c8f0*/  ISETP.GT.AND P0, PT, R0, 0x1, P1 ;  /* 0x000000010000780c */ /* 0x000fc60000f04270 */
[----:B------:R2:W-:Y:S02]  /*1c900*/  @P2 STG.E desc[UR44][R4.64], R3 ;  /* 0x0000000304002986 */ /* 0x0005e4000c10192c */
[----:B--2---:R-:W-:-:S05]  /*1c910*/  FMUL R3, R7, R2 ;  /* 0x0000000207037220 */ /* 0x004fca0000400000 */
[----:B------:R-:W-:-:S05]  /*1c920*/  F2FP.TF32.F32.PACK_B R3, R3 ;  /* 0x00000003ff03723e */ /* 0x000fca00024050ff */
[----:B------:R0:W-:Y:S04]  /*1c930*/  @P0 STG.E desc[UR44][R4.64+0x4], R3 ;  /* 0x0000040304000986 */ /* 0x0001e8000c10192c */
[----:B0-----:R-:W2:Y:S01]  /*1c940*/  LDL.LU R3, [R1+0xc] ;  /* 0x00000c0001037983 */ /* 0x001ea20000300800 */
[----:B---3--:R-:W-:Y:S01]  /*1c950*/  ISETP.GT.AND P0, PT, R16, 0x8, PT ;  /* 0x000000081000780c */ /* 0x008fe20003f04270 */
[----:B------:R-:W-:-:S03]  /*1c960*/  USHF.L.U32 UR5, UR8, 0x5, URZ ;  /* 0x0000000508057899 */ /* 0x000fc6000800063f */
[----:B------:R-:W-:Y:S01]  /*1c970*/  ISETP.GT.AND P2, PT, R0, RZ, P0 ;  /* 0x000000ff0000720c */ /* 0x000fe20000744270 */
[----:B------:R-:W-:Y:S01]  /*1c980*/  USHF.L.U64.HI UR4, UR8, 0x5, UR9 ;  /* 0x0000000508047899 */ /* 0x000fe20008010209 */
[----:B------:R-:W-:Y:S01]  /*1c990*/  FMUL R9, R9, R2 ;  /* 0x0000000209097220 */ /* 0x000fe20000400000 */
[----:B------:R-:W-:-:S04]  /*1c9a0*/  IADD3 R6, P3, R4, UR5, RZ ;  /* 0x0000000504067c10 */ /* 0x000fc8000ff7e0ff */
[----:B------:R-:W-:Y:S02]  /*1c9b0*/  F2FP.TF32.F32.PACK_B R9, R9 ;  /* 0x00000009ff09723e */ /* 0x000fe400024050ff */
[----:B------:R-:W-:-:S05]  /*1c9c0*/  IADD3.X R7, R5, UR4, RZ, P3, !PT ;  /* 0x0000000405077c10 */ /* 0x000fca0009ffe4ff */
[----:B------:R0:W-:Y:S01]  /*1c9d0*/  @P2 STG.E desc[UR44][R6.64], R9 ;  /* 0x0000000906002986 */ /* 0x0001e2000c10192c */
[----:B------:R-:W-:-:S03]  /*1c9e0*/  ISETP.GT.AND P2, PT, R0, 0x1, P0 ;  /* 0x000000010000780c */ /* 0x000fc60000744270 */
[----:B0-----:R-:W3:Y:S01]  /*1c9f0*/  LDL.LU R9, [R1+0xac] ;  /* 0x0000ac0001097983 */ /* 0x001ee20000300800 */
[----:B--2---:R-:W-:-:S05]  /*1ca00*/  FMUL R3, R3, R2 ;  /* 0x0000000203037220 */ /* 0x004fca0000400000 */
[----:B------:R-:W-:-:S05]  /*1ca10*/  F2FP.TF32.F32.PACK_B R3, R3 ;  /* 0x00000003ff03723e */ /* 0x000fca00024050ff */
[----:B------:R0:W-:Y:S04]  /*1ca20*/  @P2 STG.E desc[UR44][R6.64+0x4], R3 ;  /* 0x0000040306002986 */ /* 0x0001e8000c10192c */
[----:B0-----:R-:W2:Y:S01]  /*1ca30*/  LDL.LU R3, [R1+0x10] ;  /* 0x0000100001037983 */ /* 0x001ea20000300800 */
[----:B------:R-:W-:Y:S01]  /*1ca40*/  ISETP.GT.AND P2, PT, R0, 0x8, P1 ;  /* 0x000000080000780c */ /* 0x000fe20000f44270 */
[----:B--2---:R-:W-:-:S05]  /*1ca50*/  FMUL R3, R3, R2 ;  /* 0x0000000203037220 */ /* 0x004fca0000400000 */
[----:B------:R-:W-:-:S07]  /*1ca60*/  F2FP.TF32.F32.PACK_B R3, R3 ;  /* 0x00000003ff03723e */ /* 0x000fce00024050ff */
        /* <DEDUP_REMOVED lines=77> */
[C---:B------:R-:W-:Y:S02]  /*1cf40*/  ISETP.GT.AND P2, PT, R0.reuse, 0x28, P1 ;  /* 0x000000280000780c */ /* 0x040fe40000f44270 */
[----:B------:R-:W-:Y:S01]  /*1cf50*/  ISETP.GT.AND P3, PT, R0, 0x29, P1 ;  /* 0x000000290000780c */ /* 0x000fe20000f64270 */
[----:B----4-:R-:W-:-:S05]  /*1cf60*/  FMUL R8, R8, R2 ;  /* 0x0000000208087220 */ /* 0x010fca0000400000 */
[----:B------:R-:W-:-:S05]  /*1cf70*/  F2FP.TF32.F32.PACK_B R8, R8 ;  /* 0x00000008ff08723e */ /* 0x000fca00024050ff */
[----:B------:R0:W-:Y:S04]  /*1cf80*/  @P2 STG.E desc[UR44][R4.64+0xa0], R8 ;  /* 0x0000a00804002986 */ /* 0x0001e8000c10192c */
[----:B0-----:R-:W4:Y:S01]  /*1cf90*/  LDL.LU R8, [R1+0xa8] ;  /* 0x0000a80001087983 */ /* 0x001f220000300800 */
[----:B------:R-:W-:Y:S01]  /*1cfa0*/  ISETP.GT.AND P2, PT, R0, 0x28, P0 ;  /* 0x000000280000780c */ /* 0x000fe20000744270 */
[-C--:B------:R-:W-:Y:S01]  /*1cfb0*/  FMUL R148, R148, R2.reuse ;  /* 0x0000000294947220 */ /* 0x080fe20000400000 */
[----:B------:R-:W-:Y:S01]  /*1cfc0*/  ISETP.GT.AND P4, PT, R0, 0x30, P1 ;  /* 0x000000300000780c */ /* 0x000fe20000f84270 */
[-C--:B------:R-:W-:Y:S01]  /*1cfd0*/  FMUL R149, R149, R2.reuse ;  /* 0x0000000295957220 */ /* 0x080fe20000400000 */
[-C--:B------:R-:W-:Y:S01]  /*1cfe0*/  FMUL R150, R150, R2.reuse ;  /* 0x0000000296967220 */ /* 0x080fe20000400000 */
[----:B------:R-:W-:Y:S01]  /*1cff0*/  ISETP.GT.AND P5, PT, R0, 0x31, P1 ;  /* 0x000000310000780c */ /* 0x000fe20000fa4270 */
[----:B------:R-:W-:Y:S01]  /*1d000*/  FMUL R151, R151, R2 ;  /* 0x0000000297977220 */ /* 0x000fe20000400000 */
[----:B------:R-:W-:-:S02]  /*1d010*/  F2FP.TF32.F32.PACK_B R148, R148 ;  /* 0x00000094ff94723e */ /* 0x000fc400024050ff */
[----:B------:R-:W-:Y:S02]  /*1d020*/  F2FP.TF32.F32.PACK_B R149, R149 ;  /* 0x00000095ff95723e */ /* 0x000fe400024050ff */
[----:B------:R-:W-:Y:S02]  /*1d030*/  F2FP.TF32.F32.PACK_B R150, R150 ;  /* 0x00000096ff96723e */ /* 0x000fe400024050ff */
[----:B------:R-:W-:Y:S01]  /*1d040*/  F2FP.TF32.F32.PACK_B R151, R151 ;  /* 0x00000097ff97723e */ /* 0x000fe200024050ff */
[----:B--2---:R-:W-:-:S05]  /*1d050*/  FMUL R3, R3, R2 ;  /* 0x0000000203037220 */ /* 0x004fca0000400000 */
[----:B------:R-:W-:-:S05]  /*1d060*/  F2FP.TF32.F32.PACK_B R3, R3 ;  /* 0x00000003ff03723e */ /* 0x000fca00024050ff */
[----:B------:R0:W-:Y:S04]  /*1d070*/  @P3 STG.E desc[UR44][R4.64+0xa4], R3 ;  /* 0x0000a40304003986 */ /* 0x0001e8000c10192c */
[----:B0-----:R-:W2:Y:S01]  /*1d080*/  LDL.LU R3, [R1+0xa4] ;  /* 0x0000a40001037983 */ /* 0x001ea20000300800 */
[----:B------:R-:W-:-:S03]  /*1d090*/  ISETP.GT.AND P3, PT, R0, 0x29, P0 ;  /* 0x000000290000780c */ /* 0x000fc60000764270 */
[----:B------:R-:W-:Y:S01]  /*1d0a0*/  @P2 STG.E desc[UR44][R6.64+0xa0], R148 ;  /* 0x0000a09406002986 */ /* 0x000fe2000c10192c */
[----:B------:R-:W-:Y:S01]  /*1d0b0*/  ISETP.GT.AND P2, PT, R0, 0x30, P0 ;  /* 0x000000300000780c */ /* 0x000fe20000744270 */
[-C--:B------:R-:W-:Y:S01]  /*1d0c0*/  FMUL R152, R152, R2.reuse ;  /* 0x0000000298987220 */ /* 0x080fe20000400000 */
[-C--:B------:R-:W-:Y:S01]  /*1d0d0*/  FMUL R17, R17, R2.reuse ;  /* 0x0000000211117220 */ /* 0x080fe20000400000 */
[-C--:B------:R-:W-:Y:S01]  /*1d0e0*/  FMUL R237, R146, R2.reuse ;  /* 0x0000000292ed7220 */ /* 0x080fe20000400000 */
[-C--:B------:R-:W-:Y:S01]  /*1d0f0*/  FMUL R236, R147, R2.reuse ;  /* 0x0000000293ec7220 */ /* 0x080fe20000400000 */
[----:B------:R-:W-:-:S04]  /*1d100*/  FMUL R235, R235, R2 ;  /* 0x00000002ebeb7220 */ /* 0x000fc80000400000 */
[----:B------:R-:W-:Y:S01]  /*1d110*/  @P3 STG.E desc[UR44][R6.64+0xa4], R149 ;  /* 0x0000a49506003986 */ /* 0x000fe2000c10192c */
[----:B------:R-:W-:-:S03]  /*1d120*/  ISETP.GT.AND P3, PT, R0, 0x31, P0 ;  /* 0x000000310000780c */ /* 0x000fc60000764270 */
[----:B------:R-:W-:Y:S01]  /*1d130*/  @P4 STG.E desc[UR44][R4.64+0xc0], R150 ;  /* 0x0000c09604004986 */ /* 0x000fe2000c10192c */
[----:B------:R-:W-:-:S03]  /*1d140*/  ISETP.GT.AND P4, PT, R0, 0x38, P1 ;  /* 0x000000380000780c */ /* 0x000fc60000f84270 */
[----:B------:R-:W-:Y:S01]  /*1d150*/  @P5 STG.E desc[UR44][R4.64+0xc4], R151 ;  /* 0x0000c49704005986 */ /* 0x000fe2000c10192c */
[----:B------:R-:W-:Y:S02]  /*1d160*/  ISETP.GT.AND P5, PT, R0, 0x39, P1 ;  /* 0x000000390000780c */ /* 0x000fe40000fa4270 */
[----:B------:R-:W-:Y:S01]  /*1d170*/  F2FP.TF32.F32.PACK_B R152, R152 ;  /* 0x00000098ff98723e */ /* 0x000fe200024050ff */
[-C--:B------:R-:W-:Y:S01]  /*1d180*/  FMUL R234, R234, R2.reuse ;  /* 0x00000002eaea7220 */ /* 0x080fe20000400000 */
[----:B------:R-:W-:Y:S01]  /*1d190*/  F2FP.TF32.F32.PACK_B R17, R17 ;  /* 0x00000011ff11723e */ /* 0x000fe200024050ff */
[----:B------:R-:W-:Y:S01]  /*1d1a0*/  FMUL R233, R233, R2 ;  /* 0x00000002e9e97220 */ /* 0x000fe20000400000 */
[----:B------:R-:W-:Y:S01]  /*1d1b0*/  F2FP.TF32.F32.PACK_B R237, R237 ;  /* 0x000000edffed723e */ /* 0x000fe200024050ff */
[----:B------:R-:W-:Y:S01]  /*1d1c0*/  @P2 STG.E desc[UR44][R6.64+0xc0], R152 ;  /* 0x0000c09806002986 */ /* 0x000fe2000c10192c */
[C---:B------:R-:W-:Y:S02]  /*1d1d0*/  ISETP.GT.AND P2, PT, R0.reuse, 0x38, P0 ;  /* 0x000000380000780c */ /* 0x040fe40000744270 */
[----:B------:R-:W-:Y:S01]  /*1d1e0*/  F2FP.TF32.F32.PACK_B R236, R236 ;  /* 0x000000ecffec723e */ /* 0x000fe200024050ff */
[----:B------:R-:W-:Y:S01]  /*1d1f0*/  @P3 STG.E desc[UR44][R6.64+0xc4], R17 ;  /* 0x0000c41106003986 */ /* 0x000fe2000c10192c */
[----:B------:R-:W-:-:S03]  /*1d200*/  ISETP.GT.AND P3, PT, R0, 0x39, P0 ;  /* 0x000000390000780c */ /* 0x000fc60000764270 */
[----:B------:R-:W-:Y:S01]  /*1d210*/  @P4 STG.E desc[UR44][R4.64+0xe0], R237 ;  /* 0x0000e0ed04004986 */ /* 0x000fe2000c10192c */
[----:B------:R-:W-:-:S03]  /*1d220*/  ISETP.GT.AND P4, PT, R0, 0x40, P1 ;  /* 0x000000400000780c */ /* 0x000fc60000f84270 */
[----:B------:R-:W-:Y:S01]  /*1d230*/  @P5 STG.E desc[UR44][R4.64+0xe4], R236 ;  /* 0x0000e4ec04005986 */ /* 0x000fe2000c10192c */
[----:B------:R-:W-:Y:S01]  /*1d240*/  ISETP.GT.AND P5, PT, R0, 0x41, P1 ;  /* 0x000000410000780c */ /* 0x000fe20000fa4270 */
[-C--:B------:R-:W-:Y:S01]  /*1d250*/  FMUL R232, R232, R2.reuse ;  /* 0x00000002e8e87220 */ /* 0x080fe20000400000 */
[----:B------:R-:W-:Y:S01]  /*1d260*/  F2FP.TF32.F32.PACK_B R235, R235 ;  /* 0x000000ebffeb723e */ /* 0x000fe200024050ff */
[----:B------:R-:W-:Y:S01]  /*1d270*/  FMUL R231, R231, R2 ;  /* 0x00000002e7e77220 */ /* 0x000fe20000400000 */
        /* <DEDUP_REMOVED lines=9> */
[C---:B------:R-:W-:Y:S01]  /*1d310*/  ISETP.GT.AND P4, PT, R0.reuse, 0x48, P1 ;  /* 0x000000480000780c */ /* 0x040fe20000f84270 */
[-C--:B------:R-:W-:Y:S02]  /*1d320*/  FMUL R229, R229, R2.reuse ;  /* 0x00000002e5e57220 */ /* 0x080fe40000400000 */
        /* <DEDUP_REMOVED lines=9> */
[----:B------:R-:W-:-:S02]  /*1d3c0*/  ISETP.GT.AND P2, PT, R0, 0x48, P0 ;  /* 0x000000480000780c */ /* 0x000fc40000744270 */
[----:B------:R-:W-:Y:S01]  /*1d3d0*/  F2FP.TF32.F32.PACK_B R228, R228 ;  /* 0x000000e4ffe4723e */ /* 0x000fe200024050ff */
[----:B------:R-:W-:Y:S01]  /*1d3e0*/  @P3 STG.E desc[UR44][R6.64+0x104], R230 ;  /* 0x000104e606003986 */ /* 0x000fe2000c10192c */
[----:B------:R-:W-:-:S03]  /*1d3f0*/  ISETP.GT.AND P3, PT, R0, 0x49, P0 ;  /* 0x000000490000780c */ /* 0x000fc60000764270 */
[----:B------:R-:W-:Y:S01]  /*1d400*/  @P4 STG.E desc[UR44][R4.64+0x120], R229 ;  /* 0x000120e504004986 */ /* 0x000fe2000c10192c */
[C---:B------:R-:W-:Y:S01]  /*1d410*/  ISETP.GT.AND P4, PT, R0.reuse, 0x50, P1 ;  /* 0x000000500000780c */ /* 0x040fe20000f84270 */
[-C--:B------:R-:W-:Y:S02]  /*1d420*/  FMUL R225, R225, R2.reuse ;  /* 0x00000002e1e17220 */ /* 0x080fe40000400000 */
[----:B------:R-:W-:Y:S01]  /*1d430*/  @P5 STG.E desc[UR44][R4.64+0x124], R228 ;  /* 0x000124e404005986 */ /* 0x000fe2000c10192c */
[----:B------:R-:W-:Y:S02]  /*1d440*/  ISETP.GT.AND P5, PT, R0, 0x51, P1 ;  /* 0x000000510000780c */ /* 0x000fe40000fa4270 */
[----:B------:R-:W-:Y:S01]  /*1d450*/  F2FP.TF32.F32.PACK_B R227, R227 ;  /* 0x000000e3ffe3723e */ /* 0x000fe200024050ff */
[----:B----4-:R-:W-:Y:S01]  /*1d460*/  FMUL R8, R8, R2 ;  /* 0x0000000208087220 */ /* 0x010fe20000400000 */
[----:B------:R-:W-:Y:S01]  /*1d470*/  F2FP.TF32.F32.PACK_B R226, R226 ;  /* 0x000000e2ffe2723e */ /* 0x000fe200024050ff */
[----:B---3--:R-:W-:Y:S01]  /*1d480*/  FMUL R9, R9, R2 ;  /* 0x0000000209097220 */ /* 0x008fe20000400000 */
[----:B------:R-:W-:Y:S01]  /*1d490*/  F2FP.TF32.F32.PACK_B R225, R225 ;  /* 0x000000e1ffe1723e */ /* 0x000fe200024050ff */
[----:B------:R-:W-:Y:S01]  /*1d4a0*/  @P2 STG.E desc[UR44][R6.64+0x120], R227 ;  /* 0x000120e306002986 */ /* 0x000fe2000c10192c */
[----:B------:R-:W-:-:S03]  /*1d4b0*/  ISETP.GT.AND P2, PT, R0, 0x50, P0 ;  /* 0x000000500000780c */ /* 0x000fc60000744270 */
[----:B------:R-:W-:Y:S01]  /*1d4c0*/  @P3 STG.E desc[UR44][R6.64+0x124], R226 ;  /* 0x000124e206003986 */ /* 0x000fe2000c10192c */
[----:B------:R-:W-:-:S03]  /*1d4d0*/  ISETP.GT.AND P3, PT, R0, 0x51, P0 ;  /* 0x000000510000780c */ /* 0x000fc60000764270 */
[----:B------:R-:W-:Y:S01]  /*1d4e0*/  @P4 STG.E desc[UR44][R4.64+0x140], R225 ;  /* 0x000140e104004986 */ /* 0x000fe2000c10192c */
[----:B------:R-:W-:Y:S01]  /*1d4f0*/  ISETP.GT.AND P4, PT, R0, 0x58, P1 ;  /* 0x000000580000780c */ /* 0x000fe20000f84270 */
[----:B------:R-:W-:Y:S01]  /*1d500*/  FMUL R10, R10, R2 ;  /* 0x000000020a0a7220 */ /* 0x000fe20000400000 */
[----:B------:R-:W-:Y:S01]  /*1d510*/  F2FP.TF32.F32.PACK_B R8, R8 ;  /* 0x00000008ff08723e */ /* 0x000fe200024050ff */
[-C--:B------:R-:W-:Y:S01]  /*1d520*/  FMUL R11, R11, R2.reuse ;  /* 0x000000020b0b7220 */ /* 0x080fe20000400000 */
[----:B------:R-:W-:Y:S01]  /*1d530*/  F2FP.TF32.F32.PACK_B R9, R9 ;  /* 0x00000009ff09723e */ /* 0x000fe200024050ff */
        /* <DEDUP_REMOVED lines=67> */
[-C--:B--2---:R-:W-:Y:S01]  /*1d970*/  FMUL R3, R3, R2.reuse ;  /* 0x0000000203037220 */ /* 0x084fe20000400000 */
[-C--:B------:R-:W-:Y:S01]  /*1d980*/  FMUL R177, R177, R2.reuse ;  /* 0x00000002b1b17220 */ /* 0x080fe20000400000 */
[-C--:B------:R-:W-:Y:S01]  /*1d990*/  FMUL R178, R178, R2.reuse ;  /* 0x00000002b2b27220 */ /* 0x080fe20000400000 */
[-C--:B------:R-:W-:Y:S01]  /*1d9a0*/  FMUL R179, R179, R2.reuse ;  /* 0x00000002b3b37220 */ /* 0x080fe20000400000 */
[-C--:B------:R-:W-:Y:S01]  /*1d9b0*/  FMUL R180, R180, R2.reuse ;  /* 0x00000002b4b47220 */ /* 0x080fe20000400000 */
[----:B------:R-:W-:Y:S01]  /*1d9c0*/  F2FP.TF32.F32.PACK_B R3, R3 ;  /* 0x00000003ff03723e */ /* 0x000fe200024050ff */
[-C--:B------:R-:W-:Y:S01]  /*1d9d0*/  FMUL R181, R181, R2.reuse ;  /* 0x00000002b5b57220 */ /* 0x080fe20000400000 */
[-C--:B------:R-:W-:Y:S01]  /*1d9e0*/  FMUL R182, R182, R2.reuse ;  /* 0x00000002b6b67220 */ /* 0x080fe20000400000 */
[-C--:B------:R-:W-:Y:S01]  /*1d9f0*/  FMUL R183, R183, R2.reuse ;  /* 0x00000002b7b77220 */ /* 0x080fe20000400000 */
[----:B------:R-:W-:Y:S01]  /*1da00*/  FMUL R184, R184, R2 ;  /* 0x00000002b8b87220 */ /* 0x000fe20000400000 */
[----:B------:R-:W-:Y:S01]  /*1da10*/  @P5 STG.E desc[UR44][R4.64+0x144], R3 ;  /* 0x0001440304005986 */ /* 0x000fe2000c10192c */
[----:B------:R-:W-:-:S03]  /*1da20*/  ISETP.GT.AND P5, PT, R0, 0x59, P1 ;  /* 0x000000590000780c */ /* 0x000fc60000fa4270 */
[----:B------:R-:W-:Y:S01]  /*1da30*/  @P2 STG.E desc[UR44][R6.64+0x140], R8 ;  /* 0x0001400806002986 */ /* 0x000fe2000c10192c */
[----:B------:R-:W-:-:S03]  /*1da40*/  ISETP.GT.AND P2, PT, R0, 0x58, P0 ;  /* 0x000000580000780c */ /* 0x000fc60000744270 */
[----:B------:R0:W-:Y:S01]  /*1da50*/  @P3 STG.E desc[UR44][R6.64+0x144], R9 ;  /* 0x0001440906003986 */ /* 0x0001e2000c10192c */
[----:B------:R-:W-:-:S03]  /*1da60*/  ISETP.GT.AND P3, PT, R0, 0x59, P0 ;  /* 0x000000590000780c */ /* 0x000fc60000764270 */
[----:B------:R-:W-:Y:S01]  /*1da70*/  @P4 STG.E desc[UR44][R4.64+0x160], R10 ;  /* 0x0001600a04004986 */ /* 0x000fe2000c10192c */
[----:B------:R-:W-:-:S03]  /*1da80*/  ISETP.GT.AND P4, PT, R0, 0x60, P1 ;  /* 0x000000600000780c */ /* 0x000fc60000f84270 */
[----:B------:R1:W-:Y:S01]  /*1da90*/  @P5 STG.E desc[UR44][R4.64+0x164], R11 ;  /* 0x0001640b04005986 */ /* 0x0003e2000c10192c */
[----:B------:R-:W-:-:S03]  /*1daa0*/  ISETP.GT.AND P5, PT, R0, 0x61, P1 ;  /* 0x000000610000780c */ /* 0x000fc60000fa4270 */
[----:B------:R-:W-:Y:S01]  /*1dab0*/  @P2 STG.E desc[UR44][R6.64+0x160], R12 ;  /* 0x0001600c06002986 */ /* 0x000fe2000c10192c */
        /* <DEDUP_REMOVED lines=61> */
[----:B------:R-:W-:-:S03]  /*1de90*/  ISETP.GT.AND P4, PT, R0, 0xa0, P1 ;  /* 0x000000a00000780c */ /* 0x000fc60000f84270 */
[----:B------:R-:W-:Y:S01]  /*1dea0*/  @P5 STG.E desc[UR44][R4.64+0x264], R174 ;  /* 0x000264ae04005986 */ /* 0x000fe2000c10192c */
[----:B------:R-:W-:Y:S02]  /*1deb0*/  ISETP.GT.AND P5, PT, R0, 0xa1, P1 ;  /* 0x000000a10000780c */ /* 0x000fe40000fa4270 */
        /* <DEDUP_REMOVED lines=165> */
[C---:B------:R-:W-:Y:S02]  /*1e910*/  ISETP.GT.AND P4, PT, R0.reuse, 0xf8, P1 ;  /* 0x000000f80000780c */ /* 0x040fe40000f84270 */
[----:B------:R-:W-:Y:S01]  /*1e920*/  ISETP.GT.AND P1, PT, R0, 0xf9, P1 ;  /* 0x000000f90000780c */ /* 0x000fe20000f24270 */
[-C--:B------:R-:W-:Y:S01]  /*1e930*/  FMUL R221, R221, R2.reuse ;  /* 0x00000002dddd7220 */ /* 0x080fe20000400000 */
[----:B------:R-:W-:Y:S01]  /*1e940*/  @P5 STG.E desc[UR44][R4.64+0x3c4], R218 ;  /* 0x0003c4da04005986 */ /* 0x000fe2000c10192c */
[-C--:B------:R-:W-:Y:S01]  /*1e950*/  FMUL R222, R222, R2.reuse ;  /* 0x00000002dede7220 */ /* 0x080fe20000400000 */
[----:B------:R-:W-:Y:S01]  /*1e960*/  ISETP.GT.AND P5, PT, R0, 0xf8, P0 ;  /* 0x000000f80000780c */ /* 0x000fe200007a4270 */
[----:B------:R-:W-:Y:S01]  /*1e970*/  FMUL R223, R223, R2 ;  /* 0x00000002dfdf7220 */ /* 0x000fe20000400000 */
[----:B------:R-:W-:Y:S01]  /*1e980*/  F2FP.TF32.F32.PACK_B R219, R219 ;  /* 0x000000dbffdb723e */ /* 0x000fe200024050ff */
[----:B------:R-:W-:Y:S01]  /*1e990*/  USHF.L.U32 UR12, UR8, 0x9, URZ ;  /* 0x00000009080c7899 */ /* 0x000fe2000800063f */
[----:B------:R-:W-:Y:S01]  /*1e9a0*/  F2FP.TF32.F32.PACK_B R220, R220 ;  /* 0x000000dcffdc723e */ /* 0x000fe200024050ff */
[----:B------:R-:W-:Y:S01]  /*1e9b0*/  USHF.L.U64.HI UR11, UR8, 0x9, UR9 ;  /* 0x00000009080b7899 */ /* 0x000fe20008010209 */
[----:B------:R-:W-:Y:S01]  /*1e9c0*/  F2FP.TF32.F32.PACK_B R221, R221 ;  /* 0x000000ddffdd723e */ /* 0x000fe200024050ff */
[----:B------:R-:W-:Y:S01]  /*1e9d0*/  FMUL R224, R224, R2 ;  /* 0x00000002e0e07220 */ /* 0x000fe20000400000 */
[----:B------:R-:W-:Y:S01]  /*1e9e0*/  F2FP.TF32.F32.PACK_B R222, R222 ;  /* 0x000000deffde723e */ /* 0x000fe200024050ff */
[----:B------:R-:W-:Y:S01]  /*1e9f0*/  @P2 STG.E desc[UR44][R6.64+0x3c0], R219 ;  /* 0x0003c0db06002986 */ /* 0x000fe2000c10192c */
[----:B------:R-:W-:Y:S01]  /*1ea00*/  F2FP.TF32.F32.PACK_B R223, R223 ;  /* 0x000000dfffdf723e */ /* 0x000fe200024050ff */
[----:B0-----:R-:W-:-:S02]  /*1ea10*/  IMAD.U32 R9, RZ, RZ, UR12 ;  /* 0x0000000cff097e24 */ /* 0x001fc4000f8e00ff */
[----:B------:R-:W-:Y:S04]  /*1ea20*/  @P3 STG.E desc[UR44][R6.64+0x3c4], R220 ;  /* 0x0003c4dc06003986 */ /* 0x000fe8000c10192c */
[----:B------:R-:W-:Y:S01]  /*1ea30*/  @P4 STG.E desc[UR44][R4.64+0x3e0], R221 ;  /* 0x0003e0dd04004986 */ /* 0x000fe2000c10192c */
[----:B------:R-:W-:-:S03]  /*1ea40*/  ISETP.GT.AND P2, PT, R0, 0xf9, P0 ;  /* 0x000000f90000780c */ /* 0x000fc60000744270 */
[----:B------:R0:W-:Y:S01]  /*1ea50*/  @P1 STG.E desc[UR44][R4.64+0x3e4], R222 ;  /* 0x0003e4de04001986 */ /* 0x0001e2000c10192c */
[----:B------:R-:W-:Y:S02]  /*1ea60*/  ISETP.GT.AND P1, PT, R16, 0x80, PT ;  /* 0x000000801000780c */ /* 0x000fe40003f24270 */
[----:B-1----:R-:W-:Y:S01]  /*1ea70*/  MOV R11, UR11 ;  /* 0x0000000b000b7c02 */ /* 0x002fe20008000f00 */
[----:B------:R-:W-:Y:S01]  /*1ea80*/  @P5 STG.E desc[UR44][R6.64+0x3e0], R223 ;  /* 0x0003e0df06005986 */ /* 0x000fe2000c10192c */
[----:B------:R-:W-:Y:S02]  /*1ea90*/  IADD3 R8, P0, P5, R4, UR5, R9 ;  /* 0x0000000504087c10 */ /* 0x000fe4000fd1e009 */
[----:B------:R-:W-:Y:S01]  /*1eaa0*/  ISETP.GT.AND P3, PT, R0, RZ, P1 ;  /* 0x000000ff0000720c */ /* 0x000fe20000f64270 */
[-C--:B------:R-:W-:Y:S01]  /*1eab0*/  FMUL R3, R24, R2.reuse ;  /* 0x0000000218037220 */ /* 0x080fe20000400000 */
[----:B------:R-:W-:Y:S01]  /*1eac0*/  IADD3.X R9, R5, UR4, R11, P0, P5 ;  /* 0x0000000405097c10 */ /* 0x000fe200087ea40b */
[-C--:B------:R-:W-:Y:S01]  /*1ead0*/  FMUL R25, R25, R2.reuse ;  /* 0x0000000219197220 */ /* 0x080fe20000400000 */
[-C--:B------:R-:W-:Y:S01]  /*1eae0*/  FMUL R27, R27, R2.reuse ;  /* 0x000000021b1b7220 */ /* 0x080fe20000400000 */
[----:B0-----:R-:W-:Y:S01]  /*1eaf0*/  IADD3 R4, P5, R4, UR12, RZ ;  /* 0x0000000c04047c10 */ /* 0x001fe2000ffbe0ff */
[-C--:B------:R-:W-:Y:S01]  /*1eb00*/  FMUL R29, R29, R2.reuse ;  /* 0x000000021d1d7220 */ /* 0x080fe20000400000 */
[----:B------:R-:W-:Y:S01]  /*1eb10*/  ISETP.GT.AND P4, PT, R0, 0x1, P1 ;  /* 0x000000010000780c */ /* 0x000fe20000f84270 */
[----:B------:R-:W-:Y:S01]  /*1eb20*/  FMUL R31, R31, R2 ;  /* 0x000000021f1f7220 */ /* 0x000fe20000400000 */
[----:B------:R-:W-:Y:S01]  /*1eb30*/  F2FP.TF32.F32.PACK_B R224, R224 ;  /* 0x000000e0ffe0723e */ /* 0x000fe200024050ff */
[-C--:B------:R-:W-:Y:S01]  /*1eb40*/  FMUL R33, R33, R2.reuse ;  /* 0x0000000221217220 */ /* 0x080fe20000400000 */
[----:B------:R-:W-:Y:S01]  /*1eb50*/  IADD3.X R5, R5, UR11, RZ, P5, !PT ;  /* 0x0000000b05057c10 */ /* 0x000fe2000affe4ff */
[-C--:B------:R-:W-:Y:S01]  /*1eb60*/  FMUL R35, R35, R2.reuse ;  /* 0x0000000223237220 */ /* 0x080fe20000400000 */
[----:B------:R-:W-:Y:S01]  /*1eb70*/  F2FP.TF32.F32.PACK_B R3, R3 ;  /* 0x00000003ff03723e */ /* 0x000fe200024050ff */
[----:B------:R-:W-:Y:S01]  /*1eb80*/  FMUL R37, R37, R2 ;  /* 0x0000000225257220 */ /* 0x000fe20000400000 */
[----:B------:R-:W-:Y:S01]  /*1eb90*/  ISETP.GT.AND P0, PT, R16, 0x88, PT ;  /* 0x000000881000780c */ /* 0x000fe20003f04270 */
[----:B------:R-:W-:Y:S01]  /*1eba0*/  @P2 STG.E desc[UR44][R6.64+0x3e4], R224 ;  /* 0x0003e4e006002986 */ /* 0x000fe2000c10192c */
[----:B------:R-:W-:-:S02]  /*1ebb0*/  F2FP.TF32.F32.PACK_B R25, R25 ;  /* 0x00000019ff19723e */ /* 0x000fc400024050ff */
[C---:B------:R-:W-:Y:S01]  /*1ebc0*/  ISETP.GT.AND P2, PT, R0.reuse, RZ, P0 ;  /* 0x000000ff0000720c */ /* 0x040fe20000744270 */
[----:B------:R0:W-:Y:S01]  /*1ebd0*/  @P3 STG.E desc[UR44][R4.64], R3 ;  /* 0x0000000304003986 */ /* 0x0001e2000c10192c */
[----:B------:R-:W-:Y:S01]  /*1ebe0*/  ISETP.GT.AND P3, PT, R0, 0x1, P0 ;  /* 0x000000010000780c */ /* 0x000fe20000764270 */
[-C--:B------:R-:W-:Y:S01]  /*1ebf0*/  FMUL R13, R26, R2.reuse ;  /* 0x000000021a0d7220 */ /* 0x080fe20000400000 */
[----:B------:R-:W-:Y:S01]  /*1ec00*/  IADD3 R10, P5, R4, UR5, RZ ;  /* 0x00000005040a7c10 */ /* 0x000fe2000ffbe0ff */
[----:B------:R-:W-:Y:S01]  /*1ec10*/  @P4 STG.E desc[UR44][R4.64+0x4], R25 ;  /* 0x0000041904004986 */ /* 0x000fe2000c10192c */
[----:B------:R-:W-:Y:S02]  /*1ec20*/  ISETP.GT.AND P4, PT, R0, 0x8, P1 ;  /* 0x000000080000780c */ /* 0x000fe40000f84270 */
[----:B------:R-:W-:Y:S01]  /*1ec30*/  IADD3.X R11, R5, UR4, RZ, P5, !PT ;  /* 0x00000004050b7c10 */ /* 0x000fe2000affe4ff */
[-C--:B------:R-:W-:Y:S01]  /*1ec40*/  FMUL R39, R39, R2.reuse ;  /* 0x0000000227277220 */ /* 0x080fe20000400000 */
[----:B------:R-:W-:Y:S01]  /*1ec50*/  F2FP.TF32.F32.PACK_B R13, R13 ;  /* 0x0000000dff0d723e */ /* 0x000fe200024050ff */
[-C--:B------:R-:W-:Y:S01]  /*1ec60*/  FMUL R15, R28, R2.reuse ;  /* 0x000000021c0f7220 */ /* 0x080fe20000400000 */
[----:B------:R-:W-:Y:S01]  /*1ec70*/  F2FP.TF32.F32.PACK_B R27, R27 ;  /* 0x0000001bff1b723e */ /* 0x000fe200024050ff */
[----:B------:R-:W-:Y:S01]  /*1ec80*/  FMUL R41, R41, R2 ;  /* 0x0000000229297220 */ /* 0x000fe20000400000 */
[----:B------:R-:W-:Y:S01]  /*1ec90*/  ISETP.GT.AND P5, PT, R0, 0x9, P1 ;  /* 0x000000090000780c */ /* 0x000fe20000fa4270 */
[----:B------:R-:W-:Y:S01]  /*1eca0*/  @P2 STG.E desc[UR44][R10.64], R13 ;  /* 0x0000000d0a002986 */ /* 0x000fe2000c10192c */
[----:B------:R-:W-:-:S03]  /*1ecb0*/  F2FP.TF32.F32.PACK_B R15, R15 ;  /* 0x0000000fff0f723e */ /* 0x000fc600024050ff */
[----:B------:R1:W-:Y:S01]  /*1ecc0*/  @P3 STG.E desc[UR44][R10.64+0x4], R27 ;  /* 0x0000041b0a003986 */ /* 0x0003e2000c10192c */
[----:B------:R-:W-:Y:S01]  /*1ecd0*/  ISETP.GT.AND P3, PT, R0, 0x8, P0 ;  /* 0x000000080000780c */ /* 0x000fe20000764270 */
[-C--:B0-----:R-:W-:Y:S01]  /*1ece0*/  FMUL R3, R30, R2.reuse ;  /* 0x000000021e037220 */ /* 0x081fe20000400000 */
[----:B------:R-:W-:Y:S01]  /*1ecf0*/  IADD3 R6, P2, R4, UR5, RZ ;  /* 0x0000000504067c10 */ /* 0x000fe2000ff5e0ff */
[----:B------:R-:W-:Y:S01]  /*1ed00*/  @P4 STG.E desc[UR44][R4.64+0x20], R15 ;  /* 0x0000200f04004986 */ /* 0x000fe2000c10192c */
[----:B------:R-:W-:Y:S02]  /*1ed10*/  ISETP.GT.AND P4, PT, R0, 0x9, P0 ;  /* 0x000000090000780c */ /* 0x000fe40000784270 */
[----:B------:R-:W-:Y:S01]  /*1ed20*/  F2FP.TF32.F32.PACK_B R29, R29 ;  /* 0x0000001dff1d723e */ /* 0x000fe200024050ff */
[-C--:B------:R-:W-:Y:S01]  /*1ed30*/  FMUL R43, R43, R2.reuse ;  /* 0x000000022b2b7220 */ /* 0x080fe20000400000 */
[----:B------:R-:W-:Y:S01]  /*1ed40*/  IADD3.X R7, R5, UR4, RZ, P2, !PT ;  /* 0x0000000405077c10 */ /* 0x000fe200097fe4ff */
[----:B------:R-:W-:Y:S01]  /*1ed50*/  FMUL R45, R45, R2 ;  /* 0x000000022d2d7220 */ /* 0x000fe20000400000 */
[----:B------:R-:W-:Y:S01]  /*1ed60*/  F2FP.TF32.F32.PACK_B R3, R3 ;  /* 0x00000003ff03723e */ /* 0x000fe200024050ff */
[----:B------:R-:W-:Y:S01]  /*1ed70*/  @P5 STG.E desc[UR44][R4.64+0x24], R29 ;  /* 0x0000241d04005986 */ /* 0x000fe2000c10192c */
[----:B------:R-:W-:-:S03]  /*1ed80*/  F2FP.TF32.F32.PACK_B R31, R31 ;  /* 0x0000001fff1f723e */ /* 0x000fc600024050ff */
[----:B------:R0:W-:Y:S01]  /*1ed90*/  @P3 STG.E desc[UR44][R6.64+0x20], R3 ;  /* 0x0000200306003986 */ /* 0x0001e2000c10192c */
[C---:B------:R-:W-:Y:S02]  /*1eda0*/  ISETP.GT.AND P3, PT, R0.reuse, 0x10, P0 ;  /* 0x000000100000780c */ /* 0x040fe40000764270 */
[C---:B------:R-:W-:Y:S01]  /*1edb0*/  ISETP.GT.AND P5, PT, R0.reuse, 0x10, P1 ;  /* 0x000000100000780c */ /* 0x040fe20000fa4270 */
[----:B------:R-:W-:Y:S01]  /*1edc0*/  @P4 STG.E desc[UR44][R8.64+0x24], R31 ;  /* 0x0000241f08004986 */ /* 0x000fe2000c10192c */
[----:B------:R-:W-:Y:S01]  /*1edd0*/  ISETP.GT.AND P2, PT, R0, 0x11, P1 ;  /* 0x000000110000780c */ /* 0x000fe20000f44270 */
[-C--:B------:R-:W-:Y:S01]  /*1ede0*/  FMUL R19, R32, R2.reuse ;  /* 0x0000000220137220 */ /* 0x080fe20000400000 */
[----:B------:R-:W-:Y:S01]  /*1edf0*/  ISETP.GT.AND P4, PT, R0, 0x11, P0 ;  /* 0x000000110000780c */ /* 0x000fe20000784270 */
[-C--:B-1----:R-:W-:Y:S01]  /*1ee00*/  FMUL R11, R34, R2.reuse ;  /* 0x00000002220b7220 */ /* 0x082fe20000400000 */
[----:B------:R-:W-:Y:S01]  /*1ee10*/  F2FP.TF32.F32.PACK_B R33, R33 ;  /* 0x00000021ff21723e */ /* 0x000fe200024050ff */
[-C--:B------:R-:W-:Y:S01]  /*1ee20*/  FMUL R47, R47, R2.reuse ;  /* 0x000000022f2f7220 */ /* 0x080fe20000400000 */
[----:B------:R-:W-:Y:S01]  /*1ee30*/  F2FP.TF32.F32.PACK_B R19, R19 ;  /* 0x00000013ff13723e */ /* 0x000fe200024050ff */
[----:B------:R-:W-:Y:S01]  /*1ee40*/  FMUL R49, R49, R2 ;  /* 0x0000000231317220 */ /* 0x000fe20000400000 */
[----:B------:R-:W-:Y:S01]  /*1ee50*/  F2FP.TF32.F32.PACK_B R11, R11 ;  /* 0x0000000bff0b723e */ /* 0x000fe200024050ff */
[----:B0-----:R-:W-:-:S02]  /*1ee60*/  @P3 IMAD.MOV.U32 R6, RZ, RZ, R8 ;  /* 0x000000ffff063224 */ /* 0x001fc400078e0008 */
[----:B------:R-:W-:Y:S01]  /*1ee70*/  FMUL R51, R51, R2 ;  /* 0x0000000233337220 */ /* 0x000fe20000400000 */
[----:B------:R-:W-:Y:S01]  /*1ee80*/  @P3 IMAD.MOV.U32 R7, RZ, RZ, R9 ;  /* 0x000000ffff073224 */ /* 0x000fe200078e0009 */
[----:B------:R-:W-:Y:S01]  /*1ee90*/  @P5 STG.E desc[UR44][R4.64+0x40], R19 ;  /* 0x0000401304005986 */ /* 0x000fe2000c10192c */
[----:B------:R-:W-:-:S03]  /*1eea0*/  F2FP.TF32.F32.PACK_B R35, R35 ;  /* 0x00000023ff23723e */ /* 0x000fc600024050ff */
[----:B------:R-:W-:Y:S04]  /*1eeb0*/  @P2 STG.E desc[UR44][R4.64+0x44], R33 ;  /* 0x0000442104002986 */ /* 0x000fe8000c10192c */
[----:B------:R0:W-:Y:S01]  /*1eec0*/  @P3 STG.E desc[UR44][R6.64+0x40], R11 ;  /* 0x0000400b06003986 */ /* 0x0001e2000c10192c */
[C---:B------:R-:W-:Y:S02]  /*1eed0*/  ISETP.GT.AND P3, PT, R0.reuse, 0x18, P0 ;  /* 0x000000180000780c */ /* 0x040fe40000764270 */
[C---:B------:R-:W-:Y:S01]  /*1eee0*/  ISETP.GT.AND P5, PT, R0.reuse, 0x18, P1 ;  /* 0x000000180000780c */ /* 0x040fe20000fa4270 */
[-C--:B------:R-:W-:Y:S01]  /*1eef0*/  FMUL R53, R53, R2.reuse ;  /* 0x0000000235357220 */ /* 0x080fe20000400000 */
[----:B------:R-:W-:Y:S01]  /*1ef00*/  ISETP.GT.AND P2, PT, R0, 0x19, P1 ;  /* 0x000000190000780c */ /* 0x000fe20000f44270 */
[-C--:B------:R-:W-:Y:S01]  /*1ef10*/  FMUL R55, R55, R2.reuse ;  /* 0x0000000237377220 */ /* 0x080fe20000400000 */
[-C--:B------:R-:W-:Y:S01]  /*1ef20*/  FMUL R57, R57, R2.reuse ;  /* 0x0000000239397220 */ /* 0x080fe20000400000 */
[-C--:B------:R-:W-:Y:S01]  /*1ef30*/  FMUL R59, R59, R2.reuse ;  /* 0x000000023b3b7220 */ /* 0x080fe20000400000 */
[-C--:B------:R-:W-:Y:S01]  /*1ef40*/  FMUL R61, R61, R2.reuse ;  /* 0x000000023d3d7220 */ /* 0x080fe20000400000 */
[-C--:B------:R-:W-:Y:S01]  /*1ef50*/  FMUL R63, R63, R2.reuse ;  /* 0x000000023f3f7220 */ /* 0x080fe20000400000 */
[-C--:B------:R-:W-:Y:S01]  /*1ef60*/  FMUL R65, R65, R2.reuse ;  /* 0x0000000241417220 */ /* 0x080fe20000400000 */
[----:B0-----:R-:W-:Y:S01]  /*1ef70*/  @P4 IMAD.MOV.U32 R6, RZ, RZ, R8 ;  /* 0x000000ffff064224 */ /* 0x001fe200078e0008 */
[----:B------:R-:W-:Y:S01]  /*1ef80*/  @P4 MOV R7, R9 ;  /* 0x0000000900074202 */ /* 0x000fe20000000f00 */
[-C--:B------:R-:W-:Y:S01]  /*1ef90*/  FMUL R13, R36, R2.reuse ;  /* 0x00000002240d7220 */ /* 0x080fe20000400000 */
[-C--:B------:R-:W-:Y:S01]  /*1efa0*/  FMUL R3, R38, R2.reuse ;  /* 0x0000000226037220 */ /* 0x080fe20000400000 */
[-C--:B------:R-:W-:Y:S01]  /*1efb0*/  FMUL R67, R67, R2.reuse ;  /* 0x0000000243437220 */ /* 0x080fe20000400000 */
[----:B------:R-:W-:Y:S01]  /*1efc0*/  FMUL R69, R69, R2 ;  /* 0x0000000245457220 */ /* 0x000fe20000400000 */
[----:B------:R0:W-:Y:S01]  /*1efd0*/  @P4 STG.E desc[UR44][R6.64+0x44], R35 ;  /* 0x0000442306004986 */ /* 0x0001e2000c10192c */
[----:B------:R-:W-:-:S02]  /*1efe0*/  ISETP.GT.AND P4, PT, R0, 0x19, P0 ;  /* 0x000000190000780c */ /* 0x000fc40000784270 */
[----:B------:R-:W-:Y:S01]  /*1eff0*/  F2FP.TF32.F32.PACK_B R13, R13 ;  /* 0x0000000dff0d723e */ /* 0x000fe200024050ff */
[-C--:B------:R-:W-:Y:S01]  /*1f000*/  FMUL R71, R71, R2.reuse ;  /* 0x0000000247477220 */ /* 0x080fe20000400000 */
[----:B------:R-:W-:Y:S01]  /*1f010*/  F2FP.TF32.F32.PACK_B R37, R37 ;  /* 0x00000025ff25723e */ /* 0x000fe200024050ff */
[-C--:B------:R-:W-:Y:S01]  /*1f020*/  FMUL R73, R73, R2.reuse ;  /* 0x0000000249497220 */ /* 0x080fe20000400000 */
[----:B------:R-:W-:Y:S01]  /*1f030*/  F2FP.TF32.F32.PACK_B R3, R3 ;  /* 0x00000003ff03723e */ /* 0x000fe200024050ff */
[----:B------:R-:W-:Y:S01]  /*1f040*/  @P5 STG.E desc[UR44][R4.64+0x60], R13 ;  /* 0x0000600d04005986 */ /* 0x000fe2000c10192c */
[----:B0-----:R-:W-:Y:S02]  /*1f050*/  @P3 IMAD.MOV.U32 R6, RZ, RZ, R8 ;  /* 0x000000ffff063224 */ /* 0x001fe400078e0008 */
[----:B------:R-:W-:Y:S01]  /*1f060*/  FMUL R75, R75, R2 ;  /* 0x000000024b4b7220 */ /* 0x000fe20000400000 */
[----:B------:R-:W-:Y:S01]  /*1f070*/  @P3 IMAD.MOV.U32 R7, RZ, RZ, R9 ;  /* 0x000000ffff073224 */ /* 0x000fe200078e0009 */
[----:B------:R-:W-:Y:S01]  /*1f080*/  @P2 STG.E desc[UR44][R4.64+0x64], R37 ;  /* 0x0000642504002986 */ /* 0x000fe2000c10192c */
[----:B------:R-:W-:-:S03]  /*1f090*/  F2FP.TF32.F32.PACK_B R39, R39 ;  /* 0x00000027ff27723e */ /* 0x000fc600024050ff */
        /* <DEDUP_REMOVED lines=8> */
[----:B------:R-:W2:Y:S01]  /*1f120*/  LDL.LU R146, [R1+0x22c] ;  /* 0x00022c0001927983 */ /* 0x000ea20000300800 */
[----:B0-----:R-:W-:Y:S01]  /*1f130*/  @P4 IMAD.MOV.U32 R6, RZ, RZ, R8 ;  /* 0x000000ffff064224 */ /* 0x001fe200078e0008 */
[----:B------:R-:W-:Y:S01]  /*1f140*/  @P4 MOV R7, R9 ;  /* 0x0000000900074202 */ /* 0x000fe20000000f00 */
[-C--:B------:R-:W-:Y:S01]  /*1f150*/  FMUL R11, R40, R2.reuse ;  /* 0x00000002280b7220 */ /* 0x080fe20000400000 */
[----:B------:R-:W-:Y:S01]  /*1f160*/  FMUL R13, R42, R2 ;  /* 0x000000022a0d7220 */ /* 0x000fe20000400000 */
[----:B------:R-:W-:-:S02]  /*1f170*/  F2FP.TF32.F32.PACK_B R41, R41 ;  /* 0x00000029ff29723e */ /* 0x000fc400024050ff */
[----:B------:R-:W-:Y:S01]  /*1f180*/  F2FP.TF32.F32.PACK_B R43, R43 ;  /* 0x0000002bff2b723e */ /* 0x000fe200024050ff */
[----:B------:R0:W-:Y:S01]  /*1f190*/  @P4 STG.E desc[UR44][R6.64+0x64], R39 ;  /* 0x0000642706004986 */ /* 0x0001e2000c10192c */
[----:B------:R-:W-:Y:S02]  /*1f1a0*/  ISETP.GT.AND P4, PT, R0, 0x21, P0 ;  /* 0x000000210000780c */ /* 0x000fe40000784270 */
[----:B------:R-:W-:Y:S01]  /*1f1b0*/  F2FP.TF32.F32.PACK_B R11, R11 ;  /* 0x0000000bff0b723e */ /* 0x000fe200024050ff */
[----:B------:R-:W-:Y:S01]  /*1f1c0*/  FMUL R3, R44, R2 ;  /* 0x000000022c037220 */ /* 0x000fe20000400000 */
[----:B------:R-:W-:Y:S01]  /*1f1d0*/  F2FP.TF32.F32.PACK_B R13, R13 ;  /* 0x0000000dff0d723e */ /* 0x000fe200024050ff */
[----:B------:R-:W-:Y:S01]  /*1f1e0*/  @P2 STG.E desc[UR44][R4.64+0x84], R41 ;  /* 0x0000842904002986 */ /* 0x000fe2000c10192c */
[----:B------:R-:W-:Y:S02]  /*1f1f0*/  F2FP.TF32.F32.PACK_B R45, R45 ;  /* 0x0000002dff2d723e */ /* 0x000fe400024050ff */
[----:B------:R-:W-:Y:S01]  /*1f200*/  F2FP.TF32.F32.PACK_B R47, R47 ;  /* 0x0000002fff2f723e */ /* 0x000fe200024050ff */
[----:B------:R-:W3:Y:S01]  /*1f210*/  LDL.LU R147, [R1+0x228] ;  /* 0x0002280001937983 */ /* 0x000ee20000300800 */
[----:B0-----:R-:W-:-:S02]  /*1f220*/  @P3 IMAD.MOV.U32 R6, RZ, RZ, R8 ;  /* 0x000000ffff063224 */ /* 0x001fc400078e0008 */
[----:B------:R-:W-:Y:S01]  /*1f230*/  @P3 IMAD.MOV.U32 R7, RZ, RZ, R9 ;  /* 0x000000ffff073224 */ /* 0x000fe200078e0009 */
[----:B------:R0:W-:Y:S04]  /*1f240*/  @P5 STG.E desc[UR44][R4.64+0x80], R11 ;  /* 0x0000800b04005986 */ /* 0x0001e8000c10192c */
[----:B------:R1:W-:Y:S01]  /*1f250*/  @P3 STG.E desc[UR44][R6.64+0x80], R13 ;  /* 0x0000800d06003986 */ /* 0x0003e2000c10192c */
[C---:B------:R-:W-:Y:S02]  /*1f260*/  ISETP.GT.AND P3, PT, R0.reuse, 0x28, P0 ;  /* 0x000000280000780c */ /* 0x040fe40000764270 */
[C---:B------:R-:W-:Y:S01]  /*1f270*/  ISETP.GT.AND P5, PT, R0.reuse, 0x28, P1 ;  /* 0x000000280000780c */ /* 0x040fe20000fa4270 */
[----:B------:R-:W4:Y:S01]  /*1f280*/  LDL.LU R148, [R1+0x224] ;  /* 0x0002240001947983 */ /* 0x000f220000300800 */
[----:B------:R-:W-:Y:S01]  /*1f290*/  ISETP.GT.AND P2, PT, R0, 0x29, P1 ;  /* 0x000000290000780c */ /* 0x000fe20000f44270 */
[-C--:B0-----:R-:W-:Y:S01]  /*1f2a0*/  FMUL R11, R46, R2.reuse ;  /* 0x000000022e0b7220 */ /* 0x081fe20000400000 */
[----:B------:R-:W-:Y:S01]  /*1f2b0*/  F2FP.TF32.F32.PACK_B R3, R3 ;  /* 0x00000003ff03723e */ /* 0x000fe200024050ff */
[----:B------:R-:W4:Y:S01]  /*1f2c0*/  LDL.LU R149, [R1+0x220] ;  /* 0x0002200001957983 */ /* 0x000f220000300800 */
[----:B-1----:R-:W-:Y:S01]  /*1f2d0*/  @P4 IMAD.MOV.U32 R6, RZ, RZ, R8 ;  /* 0x000000ffff064224 */ /* 0x002fe200078e0008 */
[----:B------:R-:W-:Y:S01]  /*1f2e0*/  @P4 MOV R7, R9 ;  /* 0x0000000900074202 */ /* 0x000fe20000000f00 */
[-C--:B------:R-:W-:Y:S01]  /*1f2f0*/  FMUL R13, R48, R2.reuse ;  /* 0x00000002300d7220 */ /* 0x080fe20000400000 */
[----:B------:R-:W-:Y:S01]  /*1f300*/  F2FP.TF32.F32.PACK_B R11, R11 ;  /* 0x0000000bff0b723e */ /* 0x000fe200024050ff */
[----:B------:R-:W-:Y:S01]  /*1f310*/  FMUL R85, R85, R2 ;  /* 0x0000000255557220 */ /* 0x000fe20000400000 */
[----:B------:R-:W-:Y:S01]  /*1f320*/  F2FP.TF32.F32.PACK_B R49, R49 ;  /* 0x00000031ff31723e */ /* 0x000fe200024050ff */
[----:B------:R0:W-:Y:S01]  /*1f330*/  @P4 STG.E desc[UR44][R6.64+0x84], R43 ;  /* 0x0000842b06004986 */ /* 0x0001e2000c10192c */
[----:B------:R-:W-:-:S03]  /*1f340*/  ISETP.GT.AND P4, PT, R0, 0x29, P0 ;  /* 0x000000290000780c */ /* 0x000fc60000784270 */
[----:B------:R1:W-:Y:S04]  /*1f350*/  @P5 STG.E desc[UR44][R4.64+0xa0], R3 ;  /* 0x0000a00304005986 */ /* 0x0003e8000c10192c */
[----:B------:R-:W-:Y:S01]  /*1f360*/  @P2 STG.E desc[UR44][R4.64+0xa4], R45 ;  /* 0x0000a42d04002986 */ /* 0x000fe2000c10192c */
[----:B0-----:R-:W-:Y:S01]  /*1f370*/  @P3 IMAD.MOV.U32 R6, RZ, RZ, R8 ;  /* 0x000000ffff063224 */ /* 0x001fe200078e0008 */
[----:B------:R-:W-:Y:S01]  /*1f380*/  F2FP.TF32.F32.PACK_B R51, R51 ;  /* 0x00000033ff33723e */ /* 0x000fe200024050ff */
[----:B------:R-:W-:Y:S01]  /*1f390*/  @P3 IMAD.MOV.U32 R7, RZ, RZ, R9 ;  /* 0x000000ffff073224 */ /* 0x000fe200078e0009 */
[----:B------:R-:W-:Y:S01]  /*1f3a0*/  F2FP.TF32.F32.PACK_B R53, R53 ;  /* 0x00000035ff35723e */ /* 0x000fe200024050ff */
[----:B------:R-:W4:Y:S04]  /*1f3b0*/  LDL.LU R150, [R1+0x21c] ;  /* 0x00021c0001967983 */ /* 0x000f280000300800 */
[----:B------:R0:W-:Y:S01]  /*1f3c0*/  @P3 STG.E desc[UR44][R6.64+0xa0], R11 ;  /* 0x0000a00b06003986 */ /* 0x0001e2000c10192c */
[----:B------:R-:W-:-:S02]  /*1f3d0*/  ISETP.GT.AND P3, PT, R0, 0x30, P0 ;  /* 0x000000300000780c */ /* 0x000fc40000764270 */
[----:B------:R-:W-:Y:S01]  /*1f3e0*/  ISETP.GT.AND P5, PT, R0, 0x30, P1 ;  /* 0x000000300000780c */ /* 0x000fe20000fa4270 */
[-C--:B-1----:R-:W-:Y:S01]  /*1f3f0*/  FMUL R3, R50, R2.reuse ;  /* 0x0000000232037220 */ /* 0x082fe20000400000 */
[----:B------:R-:W-:Y:S01]  /*1f400*/  ISETP.GT.AND P2, PT, R0, 0x31, P1 ;  /* 0x000000310000780c */ /* 0x000fe20000f44270 */
[----:B------:R-:W4:Y:S01]  /*1f410*/  LDL.LU R151, [R1+0x218] ;  /* 0x0002180001977983 */ /* 0x000f220000300800 */
[----:B0-----:R-:W-:Y:S01]  /*1f420*/  @P4 IMAD.MOV.U32 R6, RZ, RZ, R8 ;  /* 0x000000ffff064224 */ /* 0x001fe200078e0008 */
[----:B------:R-:W-:Y:S02]  /*1f430*/  @P4 MOV R7, R9 ;  /* 0x0000000900074202 */ /* 0x000fe40000000f00 */
[----:B------:R-:W-:Y:S01]  /*1f440*/  F2FP.TF32.F32.PACK_B R13, R13 ;  /* 0x0000000dff0d723e */ /* 0x000fe200024050ff */
[----:B------:R-:W-:Y:S01]  /*1f450*/  FMUL R11, R52, R2 ;  /* 0x00000002340b7220 */ /* 0x000fe20000400000 */
[----:B------:R-:W-:Y:S01]  /*1f460*/  F2FP.TF32.F32.PACK_B R3, R3 ;  /* 0x00000003ff03723e */ /* 0x000fe200024050ff */
[----:B------:R0:W-:Y:S01]  /*1f470*/  @P4 STG.E desc[UR44][R6.64+0xa4], R47 ;  /* 0x0000a42f06004986 */ /* 0x0001e2000c10192c */
[----:B------:R-:W-:-:S03]  /*1f480*/  ISETP.GT.AND P4, PT, R0, 0x31, P0 ;  /* 0x000000310000780c */ /* 0x000fc60000784270 */
[----:B------:R-:W-:Y:S04]  /*1f490*/  @P5 STG.E desc[UR44][R4.64+0xc0], R13 ;  /* 0x0000c00d04005986 */ /* 0x000fe8000c10192c */
[----:B------:R-:W-:Y:S01]  /*1f4a0*/  @P2 STG.E desc[UR44][R4.64+0xc4], R49 ;  /* 0x0000c43104002986 */ /* 0x000fe2000c10192c */
[----:B0-----:R-:W-:Y:S01]  /*1f4b0*/  @P3 IMAD.MOV.U32 R6, RZ, RZ, R8 ;  /* 0x000000ffff063224 */ /* 0x001fe200078e0008 */
[----:B------:R-:W-:Y:S01]  /*1f4c0*/  F2FP.TF32.F32.PACK_B R55, R55 ;  /* 0x00000037ff37723e */ /* 0x000fe200024050ff */
[----:B------:R-:W-:Y:S01]  /*1f4d0*/  @P3 IMAD.MOV.U32 R7, RZ, RZ, R9 ;  /* 0x000000ffff073224 */ /* 0x000fe200078e0009 */
[----:B------:R-:W-:Y:S01]  /*1f4e0*/  F2FP.TF32.F32.PACK_B R57, R57 ;  /* 0x00000039ff39723e */ /* 0x000fe200024050ff */
[-C--:B------:R-:W-:Y:S01]  /*1f4f0*/  FMUL R87, R87, R2.reuse ;  /* 0x0000000257577220 */ /* 0x080fe20000400000 */
[----:B------:R-:W-:Y:S01]  /*1f500*/  F2FP.TF32.F32.PACK_B R59, R59 ;  /* 0x0000003bff3b723e */ /* 0x000fe200024050ff */
[----:B------:R-:W-:Y:S01]  /*1f510*/  FMUL R89, R89, R2 ;  /* 0x0000000259597220 */ /* 0x000fe20000400000 */
[----:B------:R0:W-:Y:S01]  /*1f520*/  @P3 STG.E desc[UR44][R6.64+0xc0], R3 ;  /* 0x0000c00306003986 */ /* 0x0001e2000c10192c */
[----:B------:R-:W-:-:S02]  /*1f530*/  ISETP.GT.AND P3, PT, R0, 0x38, P0 ;  /* 0x000000380000780c */ /* 0x000fc40000764270 */
[C---:B------:R-:W-:Y:S01]  /*1f540*/  ISETP.GT.AND P5, PT, R0.reuse, 0x38, P1 ;  /* 0x000000380000780c */ /* 0x040fe20000fa4270 */
[-C--:B------:R-:W-:Y:S01]  /*1f550*/  FMUL R91, R91, R2.reuse ;  /* 0x000000025b5b7220 */ /* 0x080fe20000400000 */
[----:B------:R-:W-:Y:S01]  /*1f560*/  ISETP.GT.AND P2, PT, R0, 0x39, P1 ;  /* 0x000000390000780c */ /* 0x000fe20000f44270 */
[-C--:B------:R-:W-:Y:S01]  /*1f570*/  FMUL R93, R93, R2.reuse ;  /* 0x000000025d5d7220 */ /* 0x080fe20000400000 */
[----:B------:R-:W-:Y:S01]  /*1f580*/  F2FP.TF32.F32.PACK_B R61, R61 ;  /* 0x0000003dff3d723e */ /* 0x000fe200024050ff */
[----:B------:R1:W5:Y:S01]  /*1f590*/  LDL.LU R152, [R1+0x214] ;  /* 0x0002140001987983 */ /* 0x0003620000300800 */
[----:B0-----:R-:W-:Y:S01]  /*1f5a0*/  @P4 IMAD.MOV.U32 R6, RZ, RZ, R8 ;  /* 0x000000ffff064224 */ /* 0x001fe200078e0008 */
[----:B------:R-:W-:Y:S01]  /*1f5b0*/  @P4 MOV R7, R9 ;  /* 0x0000000900074202 */ /* 0x000fe20000000f00 */
[-C--:B------:R-:W-:Y:S01]  /*1f5c0*/  FMUL R13, R54, R2.reuse ;  /* 0x00000002360d7220 */ /* 0x080fe20000400000 */
[----:B------:R-:W-:Y:S01]  /*1f5d0*/  F2FP.TF32.F32.PACK_B R11, R11 ;  /* 0x0000000bff0b723e */ /* 0x000fe200024050ff */
[----:B------:R-:W-:Y:S01]  /*1f5e0*/  FMUL R3, R56, R2 ;  /* 0x0000000238037220 */ /* 0x000fe20000400000 */
[----:B------:R-:W-:Y:S01]  /*1f5f0*/  F2FP.TF32.F32.PACK_B R63, R63 ;  /* 0x0000003fff3f723e */ /* 0x000fe200024050ff */
[----:B------:R0:W-:Y:S01]  /*1f600*/  @P4 STG.E desc[UR44][R6.64+0xc4], R51 ;  /* 0x0000c43306004986 */ /* 0x0001e2000c10192c */
[----:B------:R-:W-:-:S02]  /*1f610*/  ISETP.GT.AND P4, PT, R0, 0x39, P0 ;  /* 0x000000390000780c */ /* 0x000fc40000784270 */
[----:B------:R-:W-:Y:S01]  /*1f620*/  F2FP.TF32.F32.PACK_B R13, R13 ;  /* 0x0000000dff0d723e */ /* 0x000fe200024050ff */
[----:B------:R1:W-:Y:S04]  /*1f630*/  @P5 STG.E desc[UR44][R4.64+0xe0], R11 ;  /* 0x0000e00b04005986 */ /* 0x0003e8000c10192c */
[----:B------:R-:W-:Y:S01]  /*1f640*/  @P2 STG.E desc[UR44][R4.64+0xe4], R53 ;  /* 0x0000e43504002986 */ /* 0x000fe2000c10192c */
[----:B0-----:R-:W-:Y:S01]  /*1f650*/  @P3 IMAD.MOV.U32 R6, RZ, RZ, R8 ;  /* 0x000000ffff063224 */ /* 0x001fe200078e0008 */
[----:B------:R-:W-:Y:S01]  /*1f660*/  F2FP.TF32.F32.PACK_B R65, R65 ;  /* 0x00000041ff41723e */ /* 0x000fe200024050ff */
[----:B------:R-:W-:Y:S01]  /*1f670*/  @P3 IMAD.MOV.U32 R7, RZ, RZ, R9 ;  /* 0x000000ffff073224 */ /* 0x000fe200078e0009 */
[----:B------:R-:W-:Y:S01]  /*1f680*/  F2FP.TF32.F32.PACK_B R67, R67 ;  /* 0x00000043ff43723e */ /* 0x000fe200024050ff */
[----:B------:R0:W5:Y:S04]  /*1f690*/  LDL.LU R17, [R1+0x210] ;  /* 0x0002100001117983 */ /* 0x0001680000300800 */
[----:B------:R0:W-:Y:S01]  /*1f6a0*/  @P3 STG.E desc[UR44][R6.64+0xe0], R13 ;  /* 0x0000e00d06003986 */ /* 0x0001e2000c10192c */
[----:B------:R-:W-:-:S02]  /*1f6b0*/  ISETP.GT.AND P3, PT, R0, 0x40, P0 ;  /* 0x000000400000780c */ /* 0x000fc40000764270 */
[----:B------:R-:W-:Y:S01]  /*1f6c0*/  ISETP.GT.AND P5, PT, R0, 0x40, P1 ;  /* 0x000000400000780c */ /* 0x000fe20000fa4270 */
[----:B-1----:R-:W-:Y:S01]  /*1f6d0*/  FMUL R11, R58, R2 ;  /* 0x000000023a0b7220 */ /* 0x002fe20000400000 */
[----:B------:R-:W-:Y:S01]  /*1f6e0*/  ISETP.GT.AND P2, PT, R0, 0x41, P1 ;  /* 0x000000410000780c */ /* 0x000fe20000f44270 */
[----:B------:R1:W5:Y:S01]  /*1f6f0*/  LDL.LU R16, [R1+0x20c] ;  /* 0x00020c0001107983 */ /* 0x0003620000300800 */
[----:B0-----:R-:W-:Y:S01]  /*1f700*/  @P4 IMAD.MOV.U32 R6, RZ, RZ, R8 ;  /* 0x000000ffff064224 */ /* 0x001fe200078e0008 */
[----:B------:R-:W-:-:S05]  /*1f710*/  @P4 MOV R7, R9 ;  /* 0x0000000900074202 */ /* 0x000fca0000000f00 */
[----:B------:R0:W-:Y:S01]  /*1f720*/  @P4 STG.E desc[UR44][R6.64+0xe4], R55 ;  /* 0x0000e43706004986 */ /* 0x0001e2000c10192c */
[C---:B------:R-:W-:Y:S02]  /*1f730*/  ISETP.GT.AND P4, PT, R0.reuse, 0x41, P0 ;  /* 0x000000410000780c */ /* 0x040fe40000784270 */
[----:B------:R-:W-:Y:S02]  /*1f740*/  F2FP.TF32.F32.PACK_B R3, R3 ;  /* 0x00000003ff03723e */ /* 0x000fe400024050ff */
[----:B------:R-:W-:Y:S01]  /*1f750*/  F2FP.TF32.F32.PACK_B R11, R11 ;  /* 0x0000000bff0b723e */ /* 0x000fe200024050ff */
[----:B------:R-:W-:Y:S01]  /*1f760*/  @P2 STG.E desc[UR44][R4.64+0x104], R57 ;  /* 0x0001043904002986 */ /* 0x000fe2000c10192c */
[----:B0-----:R-:W-:Y:S02]  /*1f770*/  @P3 IMAD.MOV.U32 R6, RZ, RZ, R8 ;  /* 0x000000ffff063224 */ /* 0x001fe400078e0008 */
[----:B------:R-:W-:Y:S01]  /*1f780*/  @P3 IMAD.MOV.U32 R7, RZ, RZ, R9 ;  /* 0x000000ffff073224 */ /* 0x000fe200078e0009 */
[----:B------:R-:W-:Y:S04]  /*1f790*/  @P5 STG.E desc[UR44][R4.64+0x100], R3 ;  /* 0x0001000304005986 */ /* 0x000fe8000c10192c */
[----:B------:R0:W-:Y:S01]  /*1f7a0*/  @P3 STG.E desc[UR44][R6.64+0x100], R11 ;  /* 0x0001000b06003986 */ /* 0x0001e2000c10192c */
[----:B------:R-:W-:-:S02]  /*1f7b0*/  ISETP.GT.AND P3, PT, R0, 0x48, P0 ;  /* 0x000000480000780c */ /* 0x000fc40000764270 */
[C---:B------:R-:W-:Y:S02]  /*1f7c0*/  ISETP.GT.AND P5, PT, R0.reuse, 0x48, P1 ;  /* 0x000000480000780c */ /* 0x040fe40000fa4270 */
[----:B------:R-:W-:Y:S01]  /*1f7d0*/  ISETP.GT.AND P2, PT, R0, 0x49, P1 ;  /* 0x000000490000780c */ /* 0x000fe20000f44270 */
[----:B0-----:R-:W-:Y:S01]  /*1f7e0*/  @P4 IMAD.MOV.U32 R6, RZ, RZ, R8 ;  /* 0x000000ffff064224 */ /* 0x001fe200078e0008 */
[----:B------:R-:W-:Y:S01]  /*1f7f0*/  @P4 MOV R7, R9 ;  /* 0x0000000900074202 */ /* 0x000fe20000000f00 */
[-C--:B------:R-:W-:Y:S01]  /*1f800*/  FMUL R13, R60, R2.reuse ;  /* 0x000000023c0d7220 */ /* 0x080fe20000400000 */
[----:B------:R-:W-:-:S03]  /*1f810*/  FMUL R3, R62, R2 ;  /* 0x000000023e037220 */ /* 0x000fc60000400000 */
        /* <DEDUP_REMOVED lines=33> */
[----:B------:R-:W-:Y:S02]  /*1fa30*/  ISETP.GT.AND P4, PT, R0, 0x59, P0 ;  /* 0x000000590000780c */ /* 0x000fe40000784270 */
[----:B------:R-:W-:Y:S02]  /*1fa40*/  F2FP.TF32.F32.PACK_B R3, R3 ;  /* 0x00000003ff03723e */ /* 0x000fe400024050ff */
[----:B------:R-:W-:Y:S02]  /*1fa50*/  F2FP.TF32.F32.PACK_B R69, R69 ;  /* 0x00000045ff45723e */ /* 0x000fe400024050ff */
[----:B------:R-:W-:Y:S01]  /*1fa60*/  F2FP.TF32.F32.PACK_B R11, R11 ;  /* 0x0000000bff0b723e */ /* 0x000fe200024050ff */
[----:B------:R-:W-:Y:S01]  /*1fa70*/  @P5 STG.E desc[UR44][R4.64+0x160], R3 ;  /* 0x0001600304005986 */ /* 0x000fe2000c10192c */
[----:B0-----:R-:W-:Y:S02]  /*1fa80*/  @P3 IMAD.MOV.U32 R6, RZ, RZ, R8 ;  /* 0x000000ffff063224 */ /* 0x001fe400078e0008 */
[----:B------:R-:W-:Y:S01]  /*1fa90*/  @P3 IMAD.MOV.U32 R7, RZ, RZ, R9 ;  /* 0x000000ffff073224 */ /* 0x000fe200078e0009 */
[----:B------:R-:W-:Y:S01]  /*1faa0*/  @P2 STG.E desc[UR44][R4.64+0x164], R69 ;  /* 0x0001644504002986 */ /* 0x000fe2000c10192c */
[----:B------:R-:W-:-:S03]  /*1fab0*/  F2FP.TF32.F32.PACK_B R71, R71 ;  /* 0x00000047ff47723e */ /* 0x000fc600024050ff */
[----:B------:R0:W-:Y:S01]  /*1fac0*/  @P3 STG.E desc[UR44][R6.64+0x160], R11 ;  /* 0x0001600b06003986 */ /* 0x0001e2000c10192c */
[C---:B------:R-:W-:Y:S02]  /*1fad0*/  ISETP.GT.AND P3, PT, R0.reuse, 0x60, P0 ;  /* 0x000000600000780c */ /* 0x040fe40000764270 */
        /* <DEDUP_REMOVED lines=99> */
[----:B------:R-:W-:Y:S01]  /*20110*/  F2FP.TF32.F32.PACK_B R93, R93 ;  /* 0x0000005dff5d723e */ /* 0x000fe200024050ff */
[----:B------:R-:W-:Y:S01]  /*20120*/  FMUL R95, R95, R2 ;  /* 0x000000025f5f7220 */ /* 0x000fe20000400000 */
        /* <DEDUP_REMOVED lines=15> */
[----:B------:R-:W-:Y:S01]  /*20220*/  ISETP.GT.AND P4, PT, R0, 0x91, P0 ;  /* 0x000000910000780c */ /* 0x000fe20000784270 */
[-C--:B------:R-:W-:Y:S01]  /*20230*/  FMUL R3, R98, R2.reuse ;  /* 0x0000000262037220 */ /* 0x080fe20000400000 */
        /* <DEDUP_REMOVED lines=153> */
[-C--:B------:R-:W-:Y:S01]  /*20bd0*/  FMUL R129, R129, R2.reuse ;  /* 0x0000000281817220 */ /* 0x080fe20000400000 */
        /* <DEDUP_REMOVED lines=8> */
[-C--:B------:R-:W-:Y:S01]  /*20c60*/  FMUL R131, R131, R2.reuse ;  /* 0x0000000283837220 */ /* 0x080fe20000400000 */
[----:B------:R-:W-:Y:S01]  /*20c70*/  F2FP.TF32.F32.PACK_B R11, R11 ;  /* 0x0000000bff0b723e */ /* 0x000fe200024050ff */
[----:B------:R-:W-:Y:S01]  /*20c80*/  @P2 STG.E desc[UR44][R4.64+0x344], R129 ;  /* 0x0003448104002986 */ /* 0x000fe2000c10192c */
[----:B0-----:R-:W-:Y:S02]  /*20c90*/  @P3 IMAD.MOV.U32 R6, RZ, RZ, R8 ;  /* 0x000000ffff063224 */ /* 0x001fe400078e0008 */
[----:B------:R-:W-:Y:S01]  /*20ca0*/  @P3 IMAD.MOV.U32 R7, RZ, RZ, R9 ;  /* 0x000000ffff073224 */ /* 0x000fe200078e0009 */
[----:B------:R-:W-:Y:S01]  /*20cb0*/  @P5 STG.E desc[UR44][R4.64+0x340], R3 ;  /* 0x0003400304005986 */ /* 0x000fe2000c10192c */
[C---:B------:R-:W-:Y:S01]  /*20cc0*/  ISETP.GT.AND P2, PT, R0.reuse, 0xd9, P1 ;  /* 0x000000d90000780c */ /* 0x040fe20000f44270 */
[----:B------:R-:W-:Y:S01]  /*20cd0*/  FMUL R133, R133, R2 ;  /* 0x0000000285857220 */ /* 0x000fe20000400000 */
[----:B------:R-:W-:Y:S01]  /*20ce0*/  F2FP.TF32.F32.PACK_B R131, R131 ;  /* 0x00000083ff83723e */ /* 0x000fe200024050ff */
[----:B------:R0:W-:Y:S01]  /*20cf0*/  @P3 STG.E desc[UR44][R6.64+0x340], R11 ;  /* 0x0003400b06003986 */ /* 0x0001e2000c10192c */
[----:B------:R-:W-:-:S02]  /*20d00*/  ISETP.GT.AND P3, PT, R0, 0xd8, P0 ;  /* 0x000000d80000780c */ /* 0x000fc40000764270 */
[----:B------:R-:W-:Y:S01]  /*20d10*/  ISETP.GT.AND P5, PT, R0, 0xd8, P1 ;  /* 0x000000d80000780c */ /* 0x000fe20000fa4270 */
[-C--:B------:R-:W-:Y:S01]  /*20d20*/  FMUL R13, R132, R2.reuse ;  /* 0x00000002840d7220 */ /* 0x080fe20000400000 */
[----:B------:R-:W-:Y:S01]  /*20d30*/  F2FP.TF32.F32.PACK_B R133, R133 ;  /* 0x00000085ff85723e */ /* 0x000fe200024050ff */
[----:B0-----:R-:W-:Y:S01]  /*20d40*/  @P4 IMAD.MOV.U32 R6, RZ, RZ, R8 ;  /* 0x000000ffff064224 */ /* 0x001fe200078e0008 */
[----:B------:R-:W-:Y:S01]  /*20d50*/  @P4 MOV R7, R9 ;  /* 0x0000000900074202 */ /* 0x000fe20000000f00 */
[----:B------:R-:W-:-:S04]  /*20d60*/  FMUL R3, R134, R2 ;  /* 0x0000000286037220 */ /* 0x000fc80000400000 */
[----:B------:R0:W-:Y:S01]  /*20d70*/  @P4 STG.E desc[UR44][R6.64+0x344], R131 ;  /* 0x0003448306004986 */ /* 0x0001e2000c10192c */
[C---:B------:R-:W-:Y:S02]  /*20d80*/  ISETP.GT.AND P4, PT, R0.reuse, 0xd9, P0 ;  /* 0x000000d90000780c */ /* 0x040fe40000784270 */
[----:B------:R-:W-:Y:S01]  /*20d90*/  F2FP.TF32.F32.PACK_B R13, R13 ;  /* 0x0000000dff0d723e */ /* 0x000fe200024050ff */
[----:B------:R-:W-:Y:S01]  /*20da0*/  @P2 STG.E desc[UR44][R4.64+0x364], R133 ;  /* 0x0003648504002986 */ /* 0x000fe2000c10192c */
[----:B------:R-:W-:Y:S01]  /*20db0*/  ISETP.GT.AND P2, PT, R0, 0xe1, P1 ;  /* 0x000000e10000780c */ /* 0x000fe20000f44270 */
[-C--:B------:R-:W-:Y:S01]  /*20dc0*/  FMUL R135, R135, R2.reuse ;  /* 0x0000000287877220 */ /* 0x080fe20000400000 */
[----:B------:R-:W-:Y:S01]  /*20dd0*/  F2FP.TF32.F32.PACK_B R3, R3 ;  /* 0x00000003ff03723e */ /* 0x000fe200024050ff */
[----:B------:R-:W-:Y:S01]  /*20de0*/  FMUL R137, R137, R2 ;  /* 0x0000000289897220 */ /* 0x000fe20000400000 */
[----:B0-----:R-:W-:Y:S02]  /*20df0*/  @P3 IMAD.MOV.U32 R6, RZ, RZ, R8 ;  /* 0x000000ffff063224 */ /* 0x001fe400078e0008 */
[----:B------:R-:W-:Y:S01]  /*20e00*/  @P3 IMAD.MOV.U32 R7, RZ, RZ, R9 ;  /* 0x000000ffff073224 */ /* 0x000fe200078e0009 */
[----:B------:R-:W-:Y:S01]  /*20e10*/  @P5 STG.E desc[UR44][R4.64+0x360], R13 ;  /* 0x0003600d04005986 */ /* 0x000fe2000c10192c */
[----:B------:R-:W-:-:S03]  /*20e20*/  F2FP.TF32.F32.PACK_B R135, R135 ;  /* 0x00000087ff87723e */ /* 0x000fc600024050ff */
[----:B------:R0:W-:Y:S01]  /*20e30*/  @P3 STG.E desc[UR44][R6.64+0x360], R3 ;  /* 0x0003600306003986 */ /* 0x0001e2000c10192c */
[----:B------:R-:W-:Y:S02]  /*20e40*/  F2FP.TF32.F32.PACK_B R137, R137 ;  /* 0x00000089ff89723e */ /* 0x000fe400024050ff */
[C---:B------:R-:W-:Y:S02]  /*20e50*/  ISETP.GT.AND P3, PT, R0.reuse, 0xe0, P0 ;  /* 0x000000e00000780c */ /* 0x040fe40000764270 */
[----:B------:R-:W-:Y:S01]  /*20e60*/  ISETP.GT.AND P5, PT, R0, 0xe0, P1 ;  /* 0x000000e00000780c */ /* 0x000fe20000fa4270 */
[----:B0-----:R-:W-:Y:S01]  /*20e70*/  @P4 IMAD.MOV.U32 R6, RZ, RZ, R8 ;  /* 0x000000ffff064224 */ /* 0x001fe200078e0008 */
[----:B------:R-:W-:Y:S01]  /*20e80*/  @P4 MOV R7, R9 ;  /* 0x0000000900074202 */ /* 0x000fe20000000f00 */
[----:B------:R-:W-:-:S04]  /*20e90*/  FMUL R11, R136, R2 ;  /* 0x00000002880b7220 */ /* 0x000fc80000400000 */
[----:B------:R0:W-:Y:S01]  /*20ea0*/  @P4 STG.E desc[UR44][R6.64+0x364], R135 ;  /* 0x0003648706004986 */ /* 0x0001e2000c10192c */
[----:B------:R-:W-:-:S03]  /*20eb0*/  FMUL R13, R138, R2 ;  /* 0x000000028a0d7220 */ /* 0x000fc60000400000 */
[----:B------:R-:W-:Y:S01]  /*20ec0*/  @P2 STG.E desc[UR44][R4.64+0x384], R137 ;  /* 0x0003848904002986 */ /* 0x000fe2000c10192c */
[C---:B------:R-:W-:Y:S02]  /*20ed0*/  ISETP.GT.AND P2, PT, R0.reuse, 0xe1, P0 ;  /* 0x000000e10000780c */ /* 0x040fe40000744270 */
[----:B------:R-:W-:Y:S01]  /*20ee0*/  F2FP.TF32.F32.PACK_B R11, R11 ;  /* 0x0000000bff0b723e */ /* 0x000fe200024050ff */
[-C--:B------:R-:W-:Y:S01]  /*20ef0*/  FMUL R139, R139, R2.reuse ;  /* 0x000000028b8b7220 */ /* 0x080fe20000400000 */
[----:B------:R-:W-:Y:S01]  /*20f00*/  F2FP.TF32.F32.PACK_B R13, R13 ;  /* 0x0000000dff0d723e */ /* 0x000fe200024050ff */
[--C-:B0-----:R-:W-:Y:S02]  /*20f10*/  @P3 IMAD.MOV.U32 R6, RZ, RZ, R8.reuse ;  /* 0x000000ffff063224 */ /* 0x101fe400078e0008 */
[----:B------:R-:W-:Y:S01]  /*20f20*/  @P3 IMAD.MOV.U32 R7, RZ, RZ, R9 ;  /* 0x000000ffff073224 */ /* 0x000fe200078e0009 */
[----:B------:R-:W-:Y:S01]  /*20f30*/  @P5 STG.E desc[UR44][R4.64+0x380], R11 ;  /* 0x0003800b04005986 */ /* 0x000fe2000c10192c */
[----:B------:R-:W-:Y:S01]  /*20f40*/  ISETP.GT.AND P4, PT, R0, 0xe8, P1 ;  /* 0x000000e80000780c */ /* 0x000fe20000f84270 */
[----:B------:R-:W-:Y:S01]  /*20f50*/  FMUL R3, R140, R2 ;  /* 0x000000028c037220 */ /* 0x000fe20000400000 */
[----:B------:R-:W-:Y:S01]  /*20f60*/  F2FP.TF32.F32.PACK_B R139, R139 ;  /* 0x0000008bff8b723e */ /* 0x000fe200024050ff */
[----:B------:R0:W-:Y:S03]  /*20f70*/  @P3 STG.E desc[UR44][R6.64+0x380], R13 ;  /* 0x0003800d06003986 */ /* 0x0001e6000c10192c */
[----:B------:R-:W-:Y:S01]  /*20f80*/  F2FP.TF32.F32.PACK_B R3, R3 ;  /* 0x00000003ff03723e */ /* 0x000fe200024050ff */
[----:B0-----:R-:W-:Y:S01]  /*20f90*/  @P2 IMAD.MOV.U32 R6, RZ, RZ, R8 ;  /* 0x000000ffff062224 */ /* 0x001fe200078e0008 */
[----:B------:R-:W-:-:S05]  /*20fa0*/  @P2 MOV R7, R9 ;  /* 0x0000000900072202 */ /* 0x000fca0000000f00 */
[----:B------:R0:W-:Y:S01]  /*20fb0*/  @P2 STG.E desc[UR44][R6.64+0x384], R139 ;  /* 0x0003848b06002986 */ /* 0x0001e2000c10192c */
[C---:B------:R-:W-:Y:S02]  /*20fc0*/  ISETP.GT.AND P2, PT, R0.reuse, 0xe8, P0 ;  /* 0x000000e80000780c */ /* 0x040fe40000744270 */
[C---:B------:R-:W-:Y:S01]  /*20fd0*/  ISETP.GT.AND P5, PT, R0.reuse, 0xe9, P1 ;  /* 0x000000e90000780c */ /* 0x040fe20000fa4270 */
[----:B------:R-:W-:Y:S01]  /*20fe0*/  @P4 STG.E desc[UR44][R4.64+0x3a0], R3 ;  /* 0x0003a00304004986 */ /* 0x000fe2000c10192c */
[----:B------:R-:W-:Y:S01]  /*20ff0*/  ISETP.GT.AND P4, PT, R0, 0xe9, P0 ;  /* 0x000000e90000780c */ /* 0x000fe20000784270 */
[-C--:B------:R-:W-:Y:S01]  /*21000*/  FMUL R141, R141, R2.reuse ;  /* 0x000000028d8d7220 */ /* 0x080fe20000400000 */
[-C--:B------:R-:W-:Y:S01]  /*21010*/  FMUL R11, R142, R2.reuse ;  /* 0x000000028e0b7220 */ /* 0x080fe20000400000 */
[----:B------:R-:W-:-:S03]  /*21020*/  FMUL R143, R143, R2 ;  /* 0x000000028f8f7220 */ /* 0x000fc60000400000 */
[----:B------:R-:W-:Y:S02]  /*21030*/  F2FP.TF32.F32.PACK_B R141, R141 ;  /* 0x0000008dff8d723e */ /* 0x000fe400024050ff */
[----:B------:R-:W-:Y:S01]  /*21040*/  F2FP.TF32.F32.PACK_B R11, R11 ;  /* 0x0000000bff0b723e */ /* 0x000fe200024050ff */
[--C-:B0-----:R-:W-:Y:S02]  /*21050*/  @P2 IMAD.MOV.U32 R6, RZ, RZ, R8.reuse ;  /* 0x000000ffff062224 */ /* 0x101fe400078e0008 */
[----:B------:R-:W-:Y:S01]  /*21060*/  @P2 IMAD.MOV.U32 R7, RZ, RZ, R9 ;  /* 0x000000ffff072224 */ /* 0x000fe200078e0009 */
[C---:B------:R-:W-:Y:S01]  /*21070*/  ISETP.GT.AND P3, PT, R0.reuse, 0xf0, P1 ;  /* 0x000000f00000780c */ /* 0x040fe20000f64270 */
[----:B------:R-:W-:Y:S01]  /*21080*/  @P5 STG.E desc[UR44][R4.64+0x3a4], R141 ;  /* 0x0003a48d04005986 */ /* 0x000fe2000c10192c */
[----:B------:R-:W-:Y:S01]  /*21090*/  ISETP.GT.AND P5, PT, R0, 0xf1, P1 ;  /* 0x000000f10000780c */ /* 0x000fe20000fa4270 */
[-C--:B------:R-:W-:Y:S01]  /*210a0*/  FMUL R15, R144, R2.reuse ;  /* 0x00000002900f7220 */ /* 0x080fe20000400000 */
[----:B------:R-:W-:Y:S01]  /*210b0*/  F2FP.TF32.F32.PACK_B R143, R143 ;  /* 0x0000008fff8f723e */ /* 0x000fe200024050ff */
[----:B------:R0:W-:Y:S01]  /*210c0*/  @P2 STG.E desc[UR44][R6.64+0x3a0], R11 ;  /* 0x0003a00b06002986 */ /* 0x0001e2000c10192c */
[----:B------:R-:W-:Y:S01]  /*210d0*/  ISETP.GT.AND P2, PT, R0, 0xf0, P0 ;  /* 0x000000f00000780c */ /* 0x000fe20000744270 */
[-C--:B------:R-:W-:Y:S01]  /*210e0*/  FMUL R145, R145, R2.reuse ;  /* 0x0000000291917220 */ /* 0x080fe20000400000 */
[----:B------:R-:W-:Y:S01]  /*210f0*/  F2FP.TF32.F32.PACK_B R15, R15 ;  /* 0x0000000fff0f723e */ /* 0x000fe200024050ff */
[----:B--2---:R-:W-:Y:S01]  /*21100*/  FMUL R13, R146, R2 ;  /* 0x00000002920d7220 */ /* 0x004fe20000400000 */
[----:B0-----:R-:W-:Y:S01]  /*21110*/  @P4 IMAD.MOV.U32 R6, RZ, RZ, R8 ;  /* 0x000000ffff064224 */ /* 0x001fe200078e0008 */
[----:B------:R-:W-:-:S02]  /*21120*/  @P4 MOV R7, R9 ;  /* 0x0000000900074202 */ /* 0x000fc40000000f00 */
[----:B------:R-:W-:-:S03]  /*21130*/  F2FP.TF32.F32.PACK_B R145, R145 ;  /* 0x00000091ff91723e */ /* 0x000fc600024050ff */
[----:B------:R0:W-:Y:S01]  /*21140*/  @P4 STG.E desc[UR44][R6.64+0x3a4], R143 ;  /* 0x0003a48f06004986 */ /* 0x0001e2000c10192c */
[----:B------:R-:W-:-:S03]  /*21150*/  ISETP.GT.AND P4, PT, R0, 0xf1, P0 ;  /* 0x000000f10000780c */ /* 0x000fc60000784270 */
[----:B------:R-:W-:Y:S01]  /*21160*/  @P3 STG.E desc[UR44][R4.64+0x3c0], R15 ;  /* 0x0003c00f04003986 */ /* 0x000fe2000c10192c */
[C---:B------:R-:W-:Y:S02]  /*21170*/  ISETP.GT.AND P3, PT, R0.reuse, 0xf8, P1 ;  /* 0x000000f80000780c */ /* 0x040fe40000f64270 */
[C---:B------:R-:W-:Y:S01]  /*21180*/  ISETP.GT.AND P1, PT, R0.reuse, 0xf9, P1 ;  /* 0x000000f90000780c */ /* 0x040fe20000f24270 */
[----:B------:R-:W-:Y:S01]  /*21190*/  @P5 STG.E desc[UR44][R4.64+0x3c4], R145 ;  /* 0x0003c49104005986 */ /* 0x000fe2000c10192c */
[----:B------:R-:W-:Y:S01]  /*211a0*/  F2FP.TF32.F32.PACK_B R13, R13 ;  /* 0x0000000dff0d723e */ /* 0x000fe200024050ff */
[----:B---3--:R-:W-:Y:S01]  /*211b0*/  FMUL R147, R147, R2 ;  /* 0x0000000293937220 */ /* 0x008fe20000400000 */
[----:B------:R-:W-:Y:S01]  /*211c0*/  ISETP.GT.AND P5, PT, R0, 0xf8, P0 ;  /* 0x000000f80000780c */ /* 0x000fe200007a4270 */
[----:B0-----:R-:W-:Y:S02]  /*211d0*/  @P2 IMAD.MOV.U32 R6, RZ, RZ, R8 ;  /* 0x000000ffff062224 */ /* 0x001fe400078e0008 */
[----:B------:R-:W-:-:S02]  /*211e0*/  @P2 IMAD.MOV.U32 R7, RZ, RZ, R9 ;  /* 0x000000ffff072224 */ /* 0x000fc400078e0009 */
[-C--:B----4-:R-:W-:Y:S01]  /*211f0*/  FMUL R19, R148, R2.reuse ;  /* 0x0000000294137220 */ /* 0x090fe20000400000 */
[-C--:B------:R-:W-:Y:S01]  /*21200*/  FMUL R149, R149, R2.reuse ;  /* 0x0000000295957220 */ /* 0x080fe20000400000 */
[----:B------:R-:W-:Y:S01]  /*21210*/  ISETP.GT.AND P0, PT, R0, 0xf9, P0 ;  /* 0x000000f90000780c */ /* 0x000fe20000704270 */
[----:B------:R0:W-:Y:S01]  /*21220*/  @P2 STG.E desc[UR44][R6.64+0x3c0], R13 ;  /* 0x0003c00d06002986 */ /* 0x0001e2000c10192c */
[----:B------:R-:W-:Y:S01]  /*21230*/  F2FP.TF32.F32.PACK_B R147, R147 ;  /* 0x00000093ff93723e */ /* 0x000fe200024050ff */
[-C--:B------:R-:W-:Y:S01]  /*21240*/  FMUL R3, R150, R2.reuse ;  /* 0x0000000296037220 */ /* 0x080fe20000400000 */
[----:B------:R-:W-:Y:S02]  /*21250*/  F2FP.TF32.F32.PACK_B R19, R19 ;  /* 0x00000013ff13723e */ /* 0x000fe400024050ff */
[----:B------:R-:W-:Y:S01]  /*21260*/  F2FP.TF32.F32.PACK_B R149, R149 ;  /* 0x00000095ff95723e */ /* 0x000fe200024050ff */
[----:B------:R-:W-:Y:S01]  /*21270*/  FMUL R151, R151, R2 ;  /* 0x0000000297977220 */ /* 0x000fe20000400000 */
[----:B0-----:R-:W-:Y:S01]  /*21280*/  @P4 IMAD.MOV.U32 R6, RZ, RZ, R8 ;  /* 0x000000ffff064224 */ /* 0x001fe200078e0008 */
[----:B------:R-:W-:-:S02]  /*21290*/  @P4 MOV R7, R9 ;  /* 0x0000000900074202 */ /* 0x000fc40000000f00 */
[----:B------:R-:W-:-:S03]  /*212a0*/  F2FP.TF32.F32.PACK_B R3, R3 ;  /* 0x00000003ff03723e */ /* 0x000fc600024050ff */
[----:B------:R-:W-:Y:S01]  /*212b0*/  @P4 STG.E desc[UR44][R6.64+0x3c4], R147 ;  /* 0x0003c49306004986 */ /* 0x000fe2000c10192c */
[----:B------:R-:W-:-:S03]  /*212c0*/  F2FP.TF32.F32.PACK_B R151, R151 ;  /* 0x00000097ff97723e */ /* 0x000fc600024050ff */
[----:B------:R-:W-:Y:S04]  /*212d0*/  @P3 STG.E desc[UR44][R4.64+0x3e0], R19 ;  /* 0x0003e01304003986 */ /* 0x000fe8000c10192c */
[----:B------:R0:W-:Y:S02]  /*212e0*/  @P1 STG.E desc[UR44][R4.64+0x3e4], R149 ;  /* 0x0003e49504001986 */ /* 0x0001e4000c10192c */
[----:B0-----:R-:W-:Y:S02]  /*212f0*/  @P5 IMAD.MOV.U32 R4, RZ, RZ, R8 ;  /* 0x000000ffff045224 */ /* 0x001fe400078e0008 */
[----:B------:R-:W-:-:S05]  /*21300*/  @P5 IMAD.MOV.U32 R5, RZ, RZ, R9 ;  /* 0x000000ffff055224 */ /* 0x000fca00078e0009 */
[----:B------:R1:W-:Y:S04]  /*21310*/  @P5 STG.E desc[UR44][R4.64+0x3e0], R3 ;  /* 0x0003e00304005986 */ /* 0x0003e8000c10192c */
[----:B------:R1:W-:Y:S02]  /*21320*/  @P0 STG.E desc[UR44][R8.64+0x3e4], R151 ;  /* 0x0003e49708000986 */ /* 0x0003e4000c10192c */
.L_x_542:
[----:B------:R-:W-:Y:S05]  /*21330*/  BSYNC B0 ;  /* 0x0000000000007941 */ /* 0x000fea0003800000 */
.L_x_34:
[----:B01--4-:R-:W4:Y:S04]  /*21340*/  LDL.LU R5, [R1+0x204] ;  /* 0x0002040001057983 */ /* 0x013f280000300800 */
[----:B------:R-:W4:Y:S01]  /*21350*/  LDL.LU R4, [R1+0x208] ;  /* 0x0002080001047983 */ /* 0x000f220000300800 */
[----:B------:R-:W-:Y:S01]  /*21360*/  ULDC UR4, c[0x0][0xc] ;  /* 0x0000030000047ab9 */ /* 0x000fe20000000800 */
[----:B------:R-:W-:Y:S01]  /*21370*/  ULDC UR5, c[0x0][0x10] ;  /* 0x0000040000057ab9 */ /* 0x000fe20000000800 */
[----:B-----5:R-:W4:Y:S01]  /*21380*/  LDC R3, c[0x0][0x14] ;  /* 0x00000500ff037b82 */ /* 0x020f220000000800 */
[----:B------:R-:W-:Y:S01]  /*21390*/  UIMAD.WIDE.U32 UR4, UR4, UR5, URZ ;  /* 0x00000005040472a5 */ /* 0x000fe2000f8e003f */
[----:B------:R-:W-:Y:S01]  /*213a0*/  PRMT R0, RZ, 0x7610, R0 ;  /* 0x00007610ff007816 */ /* 0x000fe20000000000 */
[----:B------:R-:W-:Y:S01]  /*213b0*/  UMOV UR41, 0xffffffff ;  /* 0xffffffff00297882 */ /* 0x000fe20000000000 */
[----:B------:R-:W-:-:S03]  /*213c0*/  UMOV UR42, 0xffffffff ;  /* 0xffffffff002a7882 */ /* 0x000fc60000000000 */
[----:B----4-:R-:W-:-:S04]  /*213d0*/  IMAD.WIDE.U32 R4, R3, UR4, R4 ;  /* 0x0000000403047c25 */ /* 0x010fc8000f8e0004 */
[----:B------:R-:W-:Y:S01]  /*213e0*/  IMAD R3, R3, UR5, RZ ;  /* 0x0000000503037c24 */ /* 0x000fe2000f8e02ff */
[----:B------:R-:W-:Y:S01]  /*213f0*/  MOV R7, R4 ;  /* 0x0000000400077202 */ /* 0x000fe20000000f00 */
[----:B------:R-:W-:Y:S02]  /*21400*/  ULDC.64 UR4, c[0x0][0x650] ;  /* 0x0001940000047ab9 */ /* 0x000fe40000000a00 */
[----:B------:R-:W-:Y:S01]  /*21410*/  IMAD.IADD R6, R5, 0x1, R3 ;  /* 0x0000000105067824 */ /* 0x000fe200078e0203 */
[----:B------:R-:W-:-:S04]  /*21420*/  ISETP.GE.U32.AND P0, PT, R4, UR4, PT ;  /* 0x0000000404007c0c */ /* 0x000fc8000bf06070 */
[----:B------:R0:W-:Y:S01]  /*21430*/  STL [R1+0x204], R6 ;  /* 0x0002040601007387 */ /* 0x0001e20000100800 */
[----:B------:R-:W-:-:S03]  /*21440*/  ISETP.GE.U32.AND.EX P0, PT, R6, UR5, PT, P0 ;  /* 0x0000000506007c0c */ /* 0x000fc6000bf06100 */
[----:B------:R0:W-:Y:S10]  /*21450*/  STL [R1+0x208], R7 ;  /* 0x0002080701007387 */ /* 0x0001f40000100800 */
[----:B0-----:R-:W-:Y:S05]  /*21460*/  @P0 BRA `(.L_x_543) ;  /* 0x0000000400880947 */ /* 0x001fea0003800000 */
[----:B------:R-:W0:Y:S01]  /*21470*/  S2UR UR6, SR_CTAID.X ;  /* 0x00000000000679c3 */ /* 0x000e220000002500 */
[----:B------:R-:W-:Y:S01]  /*21480*/  ULDC.64 UR12, c[0x0][0x628] ;  /* 0x00018a00000c7ab9 */ /* 0x000fe20000000a00 */
[----:B------:R-:W-:Y:S01]  /*21490*/  ULDC UR4, c[0x0][0x150] ;  /* 0x0000540000047ab9 */ /* 0x000fe20000000800 */
[----:B------:R-:W-:Y:S01]  /*214a0*/  ISETP.NE.U32.AND P0, PT, RZ, UR12, PT ;  /* 0x0000000cff007c0c */ /* 0x000fe2000bf05070 */
[----:B------:R-:W-:Y:S01]  /*214b0*/  ULDC UR15, c[0x0][0x630] ;  /* 0x00018c00000f7ab9 */ /* 0x000fe20000000800 */
[C---:B------:R-:W-:Y:S01]  /*214c0*/  R2UR UR16, R7.reuse ;  /* 0x00000000071072ca */ /* 0x040fe200000e0000 */
[----:B------:R-:W-:Y:S01]  /*214d0*/  ULDC UR19, c[0x0][0x154] ;  /* 0x0000550000137ab9 */ /* 0x000fe20000000800 */
[----:B------:R-:W-:Y:S01]  /*214e0*/  ISETP.NE.AND.EX P0, PT, RZ, UR13, PT, P0 ;  /* 0x0000000dff007c0c */ /* 0x000fe2000bf05300 */
[----:B------:R-:W1:Y:S01]  /*214f0*/  S2UR UR18, SR_CTAID.Y ;  /* 0x00000000001279c3 */ /* 0x000e620000002600 */
[----:B------:R-:W-:Y:S02]  /*21500*/  R2UR UR17, R6 ;  /* 0x00000000061172ca */ /* 0x000fe400000e0000 */
[----:B------:R-:W-:-:S02]  /*21510*/  R2UR UR10, R7 ;  /* 0x00000000070a72ca */ /* 0x000fc400000e0000 */
[----:B------:R-:W-:Y:S02]  /*21520*/  R2UR UR11, R6 ;  /* 0x00000000060b72ca */ /* 0x000fe400000e0000 */
[----:B0-----:R-:W-:-:S05]  /*21530*/  I2FP.F32.U32 R0, UR6 ;  /* 0x0000000600007c45 */ /* 0x001fca0008201000 */
[----:B------:R-:W-:-:S04]  /*21540*/  FMUL R0, R0, UR4 ;  /* 0x0000000400007c20 */ /* 0x000fc80008400000 */
[----:B------:R0:W4:Y:S01]  /*21550*/  F2I.U32.TRUNC.NTZ R3, R0 ;  /* 0x0000000000037305 */ /* 0x000122000020f000 */
[----:B-1----:R-:W-:Y:S05]  /*21560*/  @!P0 BRA `(.L_x_544) ;  /* 0x0000000000308947 */ /* 0x002fea0003800000 */
        /* <DEDUP_REMOVED lines=12> */
.L_x_544:
[----:B------:R-:W-:Y:S01]  /*21630*/  USHF.R.U64 UR42, UR10, UR15, UR11 ;  /* 0x0000000f0a2a7299 */ /* 0x000fe2000800120b */
[----:B0-----:R-:W-:Y:S01]  /*21640*/  I2FP.F32.U32 R0, UR18 ;  /* 0x0000001200007c45 */ /* 0x001fe20008201000 */
[----:B------:R-:W-:Y:S02]  /*21650*/  USHF.R.U32.HI UR4, URZ, UR15, UR11 ;  /* 0x0000000f3f047299 */ /* 0x000fe4000801160b */
[----:B------:R-:W-:Y:S02]  /*21660*/  UIADD3 UR10, UP0, URZ, -UR42, URZ ;  /* 0x8000002a3f0a7290 */ /* 0x000fe4000ff1e03f */
[----:B------:R-:W-:Y:S01]  /*21670*/  FMUL R0, R0, UR19 ;  /* 0x0000001300007c20 */ /* 0x000fe20008400000 */
[----:B------:R-:W-:Y:S01]  /*21680*/  ULDC.64 UR12, c[0x0][0x620] ;  /* 0x00018800000c7ab9 */ /* 0x000fe20000000a00 */
[----:B------:R-:W-:Y:S01]  /*21690*/  UIADD3.X UR4, URZ, ~UR4, URZ, UP0, !UPT ;  /* 0x800000043f047290 */ /* 0x000fe200087fe43f */
[----:B------:R-:W-:Y:S01]  /*216a0*/  UMOV UR8, UR16 ;  /* 0x0000001000087c82 */ /* 0x000fe20008000000 */
[----:B------:R-:W-:-:S02]  /*216b0*/  UMOV UR9, UR17 ;  /* 0x0000001100097c82 */ /* 0x000fc40008000000 */
[----:B------:R-:W-:Y:S01]  /*216c0*/  UIMAD UR4, UR4, UR12, URZ ;  /* 0x0000000c040472a4 */ /* 0x000fe2000f8e023f */
[----:B------:R-:W0:Y:S01]  /*216d0*/  F2I.U32.TRUNC.NTZ R0, R0 ;  /* 0x0000000000007305 */ /* 0x000e22000020f000 */
[----:B------:R-:W-:Y:S01]  /*216e0*/  UIMAD.WIDE.U32 UR8, UR10, UR12, UR8 ;  /* 0x0000000c0a0872a5 */ /* 0x000fe2000f8e0008 */
[----:B----4-:R-:W-:Y:S01]  /*216f0*/  R2UR UR12, R3 ;  /* 0x00000000030c72ca */ /* 0x010fe200000e0000 */
[----:B------:R-:W-:Y:S01]  /*21700*/  UIMAD UR10, UR10, UR13, UR4 ;  /* 0x0000000d0a0a72a4 */ /* 0x000fe2000f8e0204 */
[----:B------:R-:W-:Y:S01]  /*21710*/  ULDC UR11, c[0x0][0x618] ;  /* 0x00018600000b7ab9 */ /* 0x000fe20000000800 */
[----:B------:R-:W-:Y:S02]  /*21720*/  ULDC UR21, c[0x0][0x658] ;  /* 0x0001960000157ab9 */ /* 0x000fe40000000800 */
[----:B------:R-:W-:Y:S01]  /*21730*/  UIADD3 UR9, UR9, UR10, URZ ;  /* 0x0000000a09097290 */ /* 0x000fe2000fffe03f */
[----:B------:R-:W-:Y:S01]  /*21740*/  UMOV UR15, 0xffffffff ;  /* 0xffffffff000f7882 */ /* 0x000fe20000000000 */
[----:B------:R-:W-:Y:S01]  /*21750*/  ULDC.64 UR4, c[0x0][0x640] ;  /* 0x0001900000047ab9 */ /* 0x000fe20000000a00 */
[----:B------:R-:W-:Y:S01]  /*21760*/  USHF.L.U32 UR15, UR15, UR21, URZ ;  /* 0x000000150f0f7299 */ /* 0x000fe2000800063f */
[----:B------:R-:W-:Y:S01]  /*21770*/  ISETP.NE.U32.AND P0, PT, RZ, UR4, PT ;  /* 0x00000004ff007c0c */ /* 0x000fe2000bf05070 */
[----:B------:R-:W-:-:S02]  /*21780*/  USHF.R.U64 UR16, UR8, UR11, UR9 ;  /* 0x0000000b08107299 */ /* 0x000fc40008001209 */
[----:B------:R-:W-:Y:S01]  /*21790*/  USHF.R.U32.HI UR8, URZ, UR11, UR9 ;  /* 0x0000000b3f087299 */ /* 0x000fe20008011609 */
[----:B0-----:R-:W-:Y:S01]  /*217a0*/  R2UR UR14, R0 ;  /* 0x00000000000e72ca */ /* 0x001fe200000e0000 */
[----:B------:R-:W-:Y:S01]  /*217b0*/  ULDC UR17, c[0x0][0x608] ;  /* 0x0001820000117ab9 */ /* 0x000fe20000000800 */
[----:B------:R-:W-:Y:S01]  /*217c0*/  ULOP3.LUT UR40, URZ, UR15, URZ, 0x33, !UPT ;  /* 0x0000000f3f287292 */ /* 0x000fe2000f8e333f */
[----:B------:R-:W-:Y:S01]  /*217d0*/  ISETP.NE.AND.EX P0, PT, RZ, UR5, PT, P0 ;  /* 0x00000005ff007c0c */ /* 0x000fe2000bf05300 */
[----:B------:R-:W-:Y:S02]  /*217e0*/  USHF.R.U64 UR15, UR16, UR17, UR8 ;  /* 0x00000011100f7299 */ /* 0x000fe40008001208 */
[----:B------:R-:W-:Y:S02]  /*217f0*/  USHF.R.U32.HI UR8, URZ, UR17, UR8 ;  /* 0x000000113f087299 */ /* 0x000fe40008011608 */
[----:B------:R-:W-:Y:S02]  /*21800*/  UIADD3 UR12, -UR12, URZ, URZ ;  /* 0x0000003f0c0c7290 */ /* 0x000fe4000fffe13f */
[----:B------:R-:W-:Y:S01]  /*21810*/  USHF.R.U64 UR17, UR15, UR21, UR8 ;  /* 0x000000150f117299 */ /* 0x000fe20008001208 */
[----:B------:R-:W-:Y:S01]  /*21820*/  UMOV UR19, 0x1 ;  /* 0x0000000100137882 */ /* 0x000fe20000000000 */
[----:B------:R-:W-:Y:S01]  /*21830*/  ULDC UR13, c[0x0][0x144] ;  /* 0x00005100000d7ab9 */ /* 0x000fe20000000800 */
[----:B------:R-:W-:Y:S01]  /*21840*/  ULDC UR7, c[0x0][0x600] ;  /* 0x0001800000077ab9 */ /* 0x000fe20000000800 */
[----:B------:R-:W-:-:S02]  /*21850*/  USHF.L.U32 UR24, UR19, UR21, URZ ;  /* 0x0000001513187299 */ /* 0x000fc4000800063f */
[----:B------:R-:W-:Y:S02]  /*21860*/  USHF.R.U32.HI UR8, URZ, UR21, UR8 ;  /* 0x000000153f087299 */ /* 0x000fe40008011608 */
[----:B------:R-:W-:Y:S02]  /*21870*/  UIMAD UR21, UR13, UR12, UR6 ;  /* 0x0000000c0d1572a4 */ /* 0x000fe4000f8e0206 */
[----:B------:R-:W-:Y:S02]  /*21880*/  UIADD3 UR20, UR7, -0x1, URZ ;  /* 0xffffffff07147890 */ /* 0x000fe4000fffe03f */
[----:B------:R-:W-:Y:S01]  /*21890*/  UIADD3 UR19, -UR14, URZ, URZ ;  /* 0x0000003f0e137290 */ /* 0x000fe2000fffe13f */
[----:B------:R-:W-:Y:S01]  /*218a0*/  ULDC UR25, c[0x0][0x148] ;  /* 0x0000520000197ab9 */ /* 0x000fe20000000800 */
[----:B------:R-:W-:Y:S01]  /*218b0*/  ULDC UR22, c[0x0][0x648] ;  /* 0x0001920000167ab9 */ /* 0x000fe20000000800 */
[----:B------:R-:W-:Y:S01]  /*218c0*/  ULDC UR23, c[0x0][0x638] ;  /* 0x00018e0000177ab9 */ /* 0x000fe20000000800 */
        /* <DEDUP_REMOVED lines=14> */
.L_x_545:
[----:B------:R-:W-:Y:S01]  /*219b0*/  UISETP.NE.AND UP0, UPT, UR39, URZ, UPT ;  /* 0x0000003f2700728c */ /* 0x000fe2000bf05270 */
[----:B------:R-:W-:Y:S01]  /*219c0*/  IMAD.MOV.U32 R0, RZ, RZ, 0x1 ;  /* 0x00000001ff007424 */ /* 0x000fe200078e00ff */
[----:B------:R-:W-:Y:S02]  /*219d0*/  USHF.R.U64 UR4, UR6, UR22, UR8 ;  /* 0x0000001606047299 */ /* 0x000fe40008001208 */
[----:B------:R-:W-:Y:S02]  /*219e0*/  ULOP3.LUT UR40, UR15, UR40, URZ, 0xc0, !UPT ;  /* 0x000000280f287292 */ /* 0x000fe4000f8ec03f */
[----:B------:R-:W-:Y:S02]  /*219f0*/  UIADD3 UR5, -UR4, URZ, URZ ;  /* 0x0000003f04057290 */ /* 0x000fe4000fffe13f */
[----:B------:R-:W-:Y:S02]  /*21a00*/  UIMAD UR40, UR24, UR4, UR40 ;  /* 0x00000004182872a4 */ /* 0x000fe4000f8e0228 */
[----:B------:R-:W-:-:S02]  /*21a10*/  ULOP3.LUT UR16, UR16, UR20, URZ, 0xc0, !UPT ;  /* 0x0000001410107292 */ /* 0x000fc4000f8ec03f */
[----:B------:R-:W-:Y:S02]  /*21a20*/  @UP0 UIMAD UR21, UR25, UR19, UR18 ;  /* 0x00000013191502a4 */ /* 0x000fe4000f8e0212 */
[----:B------:R-:W-:-:S03]  /*21a30*/  UIMAD UR4, UR5, UR23, UR17 ;  /* 0x00000017050472a4 */ /* 0x000fc6000f8e0211 */
[----:B------:R-:W-:Y:S01]  /*21a40*/  ULDC UR5, c[0x0][0x610] ;  /* 0x0001840000057ab9 */ /* 0x000fe20000000800 */
[----:B------:R-:W-:Y:S02]  /*21a50*/  UIMAD UR4, UR4, UR7, UR16 ;  /* 0x00000007040472a4 */ /* 0x000fe4000f8e0210 */
[----:B------:R-:W-:-:S04]  /*21a60*/  UIMAD UR40, UR40, UR5, UR21 ;  /* 0x00000005282872a4 */ /* 0x000fc8000f8e0215 */
[----:B------:R-:W-:Y:S02]  /*21a70*/  USEL UR41, UR4, UR40, !UP0 ;  /* 0x0000002804297287 */ /* 0x000fe4000c000000 */
[----:B------:R-:W-:-:S12]  /*21a80*/  USEL UR40, UR40, UR4, !UP0 ;  /* 0x0000000428287287 */ /* 0x000fd8000c000000 */
.L_x_543:
[----:B------:R-:W-:-:S13]  /*21a90*/  LOP3.LUT P0, RZ, R0, 0xff, RZ, 0xc0, !PT ;  /* 0x000000ff00ff7812 */ /* 0x000fda000780c0ff */
[----:B------:R-:W-:Y:S05]  /*21aa0*/  @P0 BRA `(.L_x_546) ;  /* 0xfffffdf8002c0947 */ /* 0x000fea000383ffff */
[----:B------:R-:W-:Y:S05]  /*21ab0*/  EXIT ;  /* 0x000000000000794d */ /* 0x000fea0003800000 */
.L_x_7:
[----:B------:R-:W2:Y:S01]  /*21ac0*/  LDL R5, [R1+0x208] ;  /* 0x0002080001057983 */ /* 0x000ea20000100800 */
[----:B------:R-:W-:-:S03]  /*21ad0*/  ULDC.64 UR4, c[0x0][0x650] ;  /* 0x0001940000047ab9 */ /* 0x000fc60000000a00 */
[----:B------:R-:W3:Y:S01]  /*21ae0*/  LDL R4, [R1+0x204] ;  /* 0x0002040001047983 */ /* 0x000ee20000100800 */
[----:B------:R-:W-:Y:S01]  /*21af0*/  PRMT R0, RZ, 0x7610, R0 ;  /* 0x00007610ff007816 */ /* 0x000fe20000000000 */
[----:B------:R-:W-:Y:S01]  /*21b00*/  IMAD.MOV.U32 R3, RZ, RZ, -0x1 ;  /* 0xffffffffff037424 */ /* 0x000fe200078e00ff */
[----:B------:R-:W-:Y:S01]  /*21b10*/  MOV R11, 0xffffffff ;  /* 0xffffffff000b7802 */ /* 0x000fe20000000f00 */
[----:B------:R-:W-:Y:S01]  /*21b20*/  IMAD.MOV.U32 R2, RZ, RZ, -0x1 ;  /* 0xffffffffff027424 */ /* 0x000fe200078e00ff */
[----:B--2---:R-:W-:-:S04]  /*21b30*/  ISETP.GE.U32.AND P0, PT, R5, UR4, PT ;  /* 0x0000000405007c0c */ /* 0x004fc8000bf06070 */
[----:B---3--:R-:W-:-:S13]  /*21b40*/  ISETP.GE.U32.AND.EX P0, PT, R4, UR5, PT, P0 ;  /* 0x0000000504007c0c */ /* 0x008fda000bf06100 */
        /* <DEDUP_REMOVED lines=21> */
.L_x_548:
[----:B------:R-:W-:Y:S01]  /*21ca0*/  USHF.R.U64 UR4, UR14, UR19, UR15 ;  /* 0x000000130e047299 */ /* 0x000fe2000800120f */
[----:B------:R-:W-:Y:S01]  /*21cb0*/  R2UR UR7, R4 ;  /* 0x00000000040772ca */ /* 0x000fe200000e0000 */
[----:B------:R-:W-:Y:S02]  /*21cc0*/  USHF.R.U32.HI UR5, URZ, UR19, UR15 ;  /* 0x000000133f057299 */ /* 0x000fe4000801160f */
[----:B------:R-:W-:Y:S01]  /*21cd0*/  UIADD3 UR13, UP0, URZ, -UR4, URZ ;  /* 0x800000043f0d7290 */ /* 0x000fe2000ff1e03f */
[----:B------:R-:W-:Y:S01]  /*21ce0*/  ULDC.64 UR14, c[0x0][0x620] ;  /* 0x00018800000e7ab9 */ /* 0x000fe20000000a00 */
[----:B------:R-:W-:Y:S02]  /*21cf0*/  UMOV UR6, UR20 ;  /* 0x0000001400067c82 */ /* 0x000fe40008000000 */
[----:B------:R-:W-:Y:S02]  /*21d00*/  UIADD3.X UR5, URZ, ~UR5, URZ, UP0, !UPT ;  /* 0x800000053f057290 */ /* 0x000fe400087fe43f */
[----:B------:R-:W-:-:S02]  /*21d10*/  UISETP.NE.AND UP1, UPT, UR39, URZ, UPT ;  /* 0x0000003f2700728c */ /* 0x000fc4000bf25270 */
[----:B------:R-:W-:Y:S02]  /*21d20*/  UIMAD UR5, UR5, UR14, URZ ;  /* 0x0000000e050572a4 */ /* 0x000fe4000f8e023f */
[----:B------:R-:W-:Y:S02]  /*21d30*/  UIMAD.WIDE.U32 UR6, UR13, UR14, UR6 ;  /* 0x0000000e0d0672a5 */ /* 0x000fe4000f8e0006 */
[----:B------:R-:W-:Y:S01]  /*21d40*/  UIMAD UR5, UR13, UR15, UR5 ;  /* 0x0000000f0d0572a4 */ /* 0x000fe2000f8e0205 */
[----:B------:R-:W-:Y:S02]  /*21d50*/  ULDC UR14, c[0x0][0x608] ;  /* 0x00018200000e7ab9 */ /* 0x000fe40000000800 */
[----:B------:R-:W-:Y:S01]  /*21d60*/  ULDC UR13, c[0x0][0x618] ;  /* 0x00018600000d7ab9 */ /* 0x000fe20000000800 */
[----:B------:R-:W-:Y:S01]  /*21d70*/  UIADD3 UR5, UR7, UR5, URZ ;  /* 0x0000000507057290 */ /* 0x000fe2000fffe03f */
[----:B------:R-:W-:Y:S01]  /*21d80*/  ULDC UR22, c[0x0][0x658] ;  /* 0x0001960000167ab9 */ /* 0x000fe20000000800 */
[----:B------:R-:W-:-:S02]  /*21d90*/  @UP1 UIMAD UR8, UR11, UR12, UR10 ;  /* 0x0000000c0b0812a4 */ /* 0x000fc4000f8e020a */
[----:B------:R-:W-:Y:S02]  /*21da0*/  USHF.R.U64 UR17, UR6, UR13, UR5 ;  /* 0x0000000d06117299 */ /* 0x000fe40008001205 */
[----:B------:R-:W-:Y:S01]  /*21db0*/  USHF.R.U32.HI UR5, URZ, UR13, UR5 ;  /* 0x0000000d3f057299 */ /* 0x000fe20008011605 */
[----:B------:R-:W-:Y:S01]  /*21dc0*/  ULDC.64 UR6, c[0x0][0x640] ;  /* 0x0001900000067ab9 */ /* 0x000fe20000000a00 */
[----:B------:R-:W-:Y:S01]  /*21dd0*/  UMOV UR10, 0xffffffff ;  /* 0xffffffff000a7882 */ /* 0x000fe20000000000 */
[----:B------:R-:W-:Y:S01]  /*21de0*/  ISETP.NE.U32.AND P0, PT, RZ, UR6, PT ;  /* 0x00000006ff007c0c */ /* 0x000fe2000bf05070 */
[----:B------:R-:W-:Y:S02]  /*21df0*/  USHF.R.U64 UR18, UR17, UR14, UR5 ;  /* 0x0000000e11127299 */ /* 0x000fe40008001205 */
[----:B------:R-:W-:Y:S01]  /*21e00*/  USHF.R.U32.HI UR5, URZ, UR14, UR5 ;  /* 0x0000000e3f057299 */ /* 0x000fe20008011605 */
[----:B------:R-:W-:Y:S01]  /*21e10*/  ISETP.NE.AND.EX P0, PT, RZ, UR7, PT, P0 ;  /* 0x00000007ff007c0c */ /* 0x000fe2000bf05300 */
[----:B------:R-:W-:-:S02]  /*21e20*/  USHF.L.U32 UR11, UR10, UR22, URZ ;  /* 0x000000160a0b7299 */ /* 0x000fc4000800063f */
[----:B------:R-:W-:Y:S01]  /*21e30*/  USHF.R.U64 UR19, UR18, UR22, UR5 ;  /* 0x0000001612137299 */ /* 0x000fe20008001205 */
[----:B------:R-:W-:Y:S01]  /*21e40*/  ULDC UR20, c[0x0][0x600] ;  /* 0x0001800000147ab9 */ /* 0x000fe20000000800 */
[----:B------:R-:W-:Y:S02]  /*21e50*/  USHF.R.U32.HI UR10, URZ, UR22, UR5 ;  /* 0x000000163f0a7299 */ /* 0x000fe40008011605 */
[----:B------:R-:W-:Y:S02]  /*21e60*/  UIADD3 UR21, UR20, -0x1, URZ ;  /* 0xffffffff14157890 */ /* 0x000fe4000fffe03f */
[----:B------:R-:W-:Y:S01]  /*21e70*/  ULOP3.LUT UR26, URZ, UR11, URZ, 0x33, !UPT ;  /* 0x0000000b3f1a7292 */ /* 0x000fe2000f8e333f */
        /* <DEDUP_REMOVED lines=17> */
.L_x_549:
[----:B------:R-:W-:Y:S01]  /*21f90*/  USHF.R.U64 UR6, UR5, UR23, UR10 ;  /* 0x0000001705067299 */ /* 0x000fe2000800120a */
[----:B------:R-:W-:Y:S01]  /*21fa0*/  IMAD.MOV.U32 R0, RZ, RZ, 0x1 ;  /* 0x00000001ff007424 */ /* 0x000fe200078e00ff */
[----:B------:R-:W-:Y:S01]  /*21fb0*/  USHF.L.U32 UR25, UR25, UR22, URZ ;  /* 0x0000001619197299 */ /* 0x000fe2000800063f */
[----:B------:R-:W-:Y:S01]  /*21fc0*/  IMAD.U32 R11, RZ, RZ, UR4 ;  /* 0x00000004ff0b7e24 */ /* 0x000fe2000f8e00ff */
[----:B------:R-:W-:Y:S02]  /*21fd0*/  ULOP3.LUT UR5, UR18, UR26, URZ, 0xc0, !UPT ;  /* 0x0000001a12057292 */ /* 0x000fe4000f8ec03f */
[----:B------:R-:W-:Y:S02]  /*21fe0*/  UIADD3 UR7, -UR6, URZ, URZ ;  /* 0x0000003f06077290 */ /* 0x000fe4000fffe13f */
[----:B------:R-:W-:Y:S02]  /*21ff0*/  UIMAD UR6, UR25, UR6, UR5 ;  /* 0x00000006190672a4 */ /* 0x000fe4000f8e0205 */
[----:B------:R-:W-:-:S02]  /*22000*/  ULOP3.LUT UR17, UR17, UR21, URZ, 0xc0, !UPT ;  /* 0x0000001511117292 */ /* 0x000fc4000f8ec03f */
[----:B------:R-:W-:Y:S02]  /*22010*/  UIMAD UR5, UR7, UR24, UR19 ;  /* 0x00000018070572a4 */ /* 0x000fe4000f8e0213 */
[----:B------:R-:W-:Y:S01]  /*22020*/  UISETP.NE.AND UP0, UPT, UR39, URZ, UPT ;  /* 0x0000003f2700728c */ /* 0x000fe2000bf05270 */
[----:B------:R-:W-:Y:S01]  /*22030*/  ULDC UR7, c[0x0][0x610] ;  /* 0x0001840000077ab9 */ /* 0x000fe20000000800 */
[----:B------:R-:W-:Y:S02]  /*22040*/  UIMAD UR5, UR5, UR20, UR17 ;  /* 0x00000014050572a4 */ /* 0x000fe4000f8e0211 */
[----:B------:R-:W-:-:S04]  /*22050*/  UIMAD UR8, UR6, UR7, UR8 ;  /* 0x00000007060872a4 */ /* 0x000fc8000f8e0208 */
[----:B------:R-:W-:Y:S02]  /*22060*/  USEL UR6, UR5, UR8, !UP0 ;  /* 0x0000000805067287 */ /* 0x000fe4000c000000 */
[----:B------:R-:W-:-:S04]  /*22070*/  USEL UR8, UR8, UR5, !UP0 ;  /* 0x0000000508087287 */ /* 0x000fc8000c000000 */
[----:B------:R-:W-:Y:S02]  /*22080*/  IMAD.U32 R2, RZ, RZ, UR6 ;  /* 0x00000006ff027e24 */ /* 0x000fe4000f8e00ff */
[----:B------:R-:W-:-:S07]  /*22090*/  MOV R3, UR8 ;  /* 0x0000000800037c02 */ /* 0x000fce0008000f00 */
.L_x_547:
[----:B------:R-:W-:-:S08]  /*220a0*/  NOP ;  /* 0x0000000000007918 */ /* 0x000fd00000000000 */
[----:B0-----:R-:W0:-:S00]  /*220b0*/  USETMAXREG.DEALLOC.CTAPOOL 0x18 ;  /* 0x00000018000079c8 */ /* 0x001e0000080e0500 */
[----:B------:R-:W-:-:S13]  /*220c0*/  ISETP.NE.AND P0, PT, RZ, UR9, PT ;  /* 0x00000009ff007c0c */ /* 0x000fda000bf05270 */
[----:B------:R-:W-:Y:S05]  /*220d0*/  @P0 EXIT ;  /* 0x000000000000094d */ /* 0x000fea0003800000 */
[----:B0-----:R-:W-:Y:S01]  /*220e0*/  LOP3.LUT P0, RZ, R0, 0xff, RZ, 0xc0, !PT ;  /* 0x000000ff00ff7812 */ /* 0x001fe2000780c0ff */
[----:B------:R-:W-:Y:S02]  /*220f0*/  IMAD.MOV.U32 R0, RZ, RZ, 0x1 ;  /* 0x00000001ff007424 */ /* 0x000fe400078e00ff */
[----:B------:R-:W-:-:S10]  /*22100*/  IMAD.MOV.U32 R6, RZ, RZ, RZ ;  /* 0x000000ffff067224 */ /* 0x000fd400078e00ff */
[----:B------:R-:W-:Y:S05]  /*22110*/  @!P0 BRA `(.L_x_550) ;  /* 0x0000000c009c8947 */ /* 0x000fea0003800000 */
[----:B------:R-:W0:Y:S01]  /*22120*/  LDC R0, c[0x0][0x28c] ;  /* 0x0000a300ff007b82 */ /* 0x000e220000000800 */
[----:B------:R-:W-:Y:S01]  /*22130*/  ULDC UR5, c[0x0][0x658] ;  /* 0x0001960000057ab9 */ /* 0x000fe20000000800 */
[----:B------:R-:W-:Y:S01]  /*22140*/  UMOV UR7, 0xffffffff ;  /* 0xffffffff00077882 */ /* 0x000fe20000000000 */
[----:B------:R-:W-:Y:S01]  /*22150*/  ULDC UR6, c[0x0][0xc] ;  /* 0x0000030000067ab9 */ /* 0x000fe20000000800 */
[----:B------:R-:W-:Y:S01]  /*22160*/  USHF.L.U32 UR9, UR7, UR5, URZ ;  /* 0x0000000507097299 */ /* 0x000fe2000800063f */
[----:B------:R-:W-:Y:S01]  /*22170*/  BSSY B0, `(.L_x_550) ;  /* 0x00000e1000007945 */ /* 0x000fe20003800000 */
[----:B------:R-:W-:Y:S01]  /*22180*/  UMOV UR8, 0x1 ;  /* 0x0000000100087882 */ /* 0x000fe20000000000 */
[----:B------:R-:W-:Y:S01]  /*22190*/  ULDC UR7, c[0x0][0x10] ;  /* 0x0000040000077ab9 */ /* 0x000fe20000000800 */
[----:B------:R-:W1:Y:S01]  /*221a0*/  S2UR UR10, SR_CgaCtaId ;  /* 0x00000000000a79c3 */ /* 0x000e620000008800 */
[----:B------:R-:W-:Y:S01]  /*221b0*/  UIMAD.WIDE.U32 UR6, UR6, UR7, URZ ;  /* 0x00000007060672a5 */ /* 0x000fe2000f8e003f */
[----:B------:R-:W-:Y:S01]  /*221c0*/  MOV R10, 0x1 ;  /* 0x00000001000a7802 */ /* 0x000fe20000000f00 */
[----:B------:R-:W-:Y:S01]  /*221d0*/  USHF.L.U32 UR5, UR8, UR5, URZ ;  /* 0x0000000508057299 */ /* 0x000fe2000800063f */
[----:B------:R-:W-:Y:S01]  /*221e0*/  IMAD.MOV.U32 R6, RZ, RZ, RZ ;  /* 0x000000ffff067224 */ /* 0x000fe200078e00ff */
[----:B------:R-:W-:Y:S01]  /*221f0*/  ULDC UR4, c[0x0][0x600] ;  /* 0x0001800000047ab9 */ /* 0x000fe20000000800 */
[----:B------:R-:W-:Y:S01]  /*22200*/  ULDC UR8, c[0x0][0x14] ;  /* 0x0000050000087ab9 */ /* 0x000fe20000000800 */
[----:B------:R-:W-:-:S02]  /*22210*/  ULOP3.LUT UR21, UR38, 0x2, URZ, 0xfc, !UPT ;  /* 0x0000000226157892 */ /* 0x000fc4000f8efc3f */
[----:B------:R-:W-:Y:S02]  /*22220*/  UIMAD.WIDE.U32 UR30, UR6, UR8, URZ ;  /* 0x00000008061e72a5 */ /* 0x000fe4000f8e003f */
[----:B------:R-:W-:Y:S02]  /*22230*/  UIMAD UR7, UR7, UR8, URZ ;  /* 0x00000008070772a4 */ /* 0x000fe4000f8e023f */
[----:B------:R-:W-:Y:S02]  /*22240*/  UIADD3 UR4, UR4, -0x1, URZ ;  /* 0xffffffff04047890 */ /* 0x000fe4000fffe03f */
[----:B------:R-:W-:Y:S01]  /*22250*/  ULOP3.LUT UR6, URZ, UR9, URZ, 0x33, !UPT ;  /* 0x000000093f067292 */ /* 0x000fe2000f8e333f */
[----:B0-----:R-:W-:Y:S01]  /*22260*/  VIADD R0, R0, 0x3f ;  /* 0x0000003f00007836 */ /* 0x001fe20000000000 */
[----:B------:R-:W-:Y:S01]  /*22270*/  UIADD3 UR7, UR31, UR7, URZ ;  /* 0x000000071f077290 */ /* 0x000fe2000fffe03f */
[----:B------:R-:W-:-:S03]  /*22280*/  ULDC.64 UR40, c[0x0][0x198] ;  /* 0x0000660000287ab9 */ /* 0x000fc60000000a00 */
[----:B------:R-:W-:Y:S01]  /*22290*/  SHF.R.S32.HI R5, RZ, 0x1f, R0 ;  /* 0x0000001fff057819 */ /* 0x000fe20000011400 */
[----:B-1----:R-:W-:-:S03]  /*222a0*/  IMAD.U32 R8, RZ, RZ, UR10 ;  /* 0x0000000aff087e24 */ /* 0x002fc6000f8e00ff */
[----:B------:R-:W-:Y:S01]  /*222b0*/  LEA.HI R5, R5, R0, RZ, 0x6 ;  /* 0x0000000005057211 */ /* 0x000fe200078f30ff */
[----:B------:R-:W-:-:S03]  /*222c0*/  IMAD.MOV.U32 R0, RZ, RZ, 0x1 ;  /* 0x00000001ff007424 */ /* 0x000fc600078e00ff */
[----:B------:R-:W-:-:S04]  /*222d0*/  SHF.R.S32.HI R7, RZ, 0x6, R5 ;  /* 0x00000006ff077819 */ /* 0x000fc80000011405 */
[----:B------:R-:W-:-:S07]  /*222e0*/  IADD3 R16, R7, 0x1, RZ ;  /* 0x0000000107107810 */ /* 0x000fce0007ffe0ff */
.L_x_561:
[----:B------:R-:W-:-:S03]  /*222f0*/  UMOV UR8, 0xffffffff ;  /* 0xffffffff00087882 */ /* 0x000fc60000000000 */
[----:B------:R-:W-:Y:S05]  /*22300*/  BRA.DIV UR8, `(.L_x_551) ;  /* 0x0000001208307947 */ /* 0x000fea000b800000 */
[----:B------:R-:W-:-:S13]  /*22310*/  ELECT P6, URZ, PT ;  /* 0x00000000003f782f */ /* 0x000fda00038c0000 */
.L_x_573:
[----:B------:R-:W0:Y:S01]  /*22320*/  LDC R4, c[0x0][0x28c] ;  /* 0x0000a300ff047b82 */ /* 0x000e220000000800 */
[----:B------:R-:W-:Y:S01]  /*22330*/  BSSY B1, `(.L_x_552) ;  /* 0x0000049000017945 */ /* 0x000fe20003800000 */
[----:B0-----:R-:W-:-:S13]  /*22340*/  ISETP.LT.OR P6, PT, R4, 0x1, !P6 ;  /* 0x000000010400780c */ /* 0x001fda00077c1670 */
[----:B------:R-:W-:Y:S05]  /*22350*/  @P6 BRA `(.L_x_553) ;  /* 0x0000000400186947 */ /* 0x000fea0003800000 */
[----:B------:R-:W-:Y:S01]  /*22360*/  IMAD R3, R3, 0x2, R8 ;  /* 0x0000000203037824 */ /* 0x000fe200078e0208 */
[----:B------:R-:W-:Y:S01]  /*22370*/  MOV R13, RZ ;  /* 0x000000ff000d7202 */ /* 0x000fe20000000f00 */
[----:B------:R-:W-:Y:S02]  /*22380*/  IMAD.SHL.U32 R2, R2, 0x100, RZ ;  /* 0x0000010002027824 */ /* 0x000fe400078e00ff */
[----:B------:R-:W-:Y:S02]  /*22390*/  IMAD.SHL.U32 R5, R3, 0x80, RZ ;  /* 0x0000008003057824 */ /* 0x000fe400078e00ff */
[----:B------:R-:W-:Y:S02]  /*223a0*/  IMAD.MOV.U32 R4, RZ, RZ, R16 ;  /* 0x000000ffff047224 */ /* 0x000fe400078e0010 */
[----:B------:R-:W-:Y:S02]  /*223b0*/  IMAD.MOV.U32 R3, RZ, RZ, R0 ;  /* 0x000000ffff037224 */ /* 0x000fe400078e0000 */
[----:B------:R-:W-:-:S07]  /*223c0*/  IMAD.MOV.U32 R12, RZ, RZ, R6 ;  /* 0x000000ffff0c7224 */ /* 0x000fce00078e0006 */
.L_x_556:
[----:B------:R-:W0:Y:S01]  /*223d0*/  S2UR UR8, SR_CgaCtaId ;  /* 0x00000000000879c3 */ /* 0x000e220000008800 */
[----:B------:R-:W-:Y:S02]  /*223e0*/  MOV R9, 0x400 ;  /* 0x0000040000097802 */ /* 0x000fe40000000f00 */
[----:B------:R-:W-:Y:S02]  /*223f0*/  SHF.L.U32 R14, R3, 0x1f, RZ ;  /* 0x0000001f030e7819 */ /* 0x000fe400000006ff */
[----:B0-----:R-:W-:-:S04]  /*22400*/  MOV R8, UR8 ;  /* 0x0000000800087c02 */ /* 0x001fc80008000f00 */
[----:B------:R-:W-:-:S05]  /*22410*/  LEA R9, R8, R9, 0x18 ;  /* 0x0000000908097211 */ /* 0x000fca00078ec0ff */
[----:B------:R-:W-:-:S04]  /*22420*/  IMAD R15, R12, 0x8, R9 ;  /* 0x000000080c0f7824 */ /* 0x000fc800078e0209 */
[----:B------:R-:W0:Y:S02]  /*22430*/  SYNCS.PHASECHK.TRANS64.TRYWAIT P0, [R15+URZ+0x28], R14 ;  /* 0x0000280e0f0075a7 */ /* 0x000e24000800017f */
[----:B0-----:R-:W-:Y:S05]  /*22440*/  @!P0 BRA `(.L_x_554) ;  /* 0x0000001000008947 */ /* 0x001fea0003800000 */
.L_x_574:
[----:B------:R-:W1:Y:S01]  /*22450*/  S2R R17, SR_TID.X ;  /* 0x0000000000117919 */ /* 0x000e620000002100 */
[----:B------:R-:W-:-:S04]  /*22460*/  UPRMT UR8, UR21, 0x9910, URZ ;  /* 0x0000991015087896 */ /* 0x000fc8000800003f */
[----:B------:R-:W-:Y:S01]  /*22470*/  UISETP.NE.AND UP0, UPT, UR8, 0x2, UPT ;  /* 0x000000020800788c */ /* 0x000fe2000bf05270 */
[----:B-1----:R-:W-:-:S13]  /*22480*/  LOP3.LUT P0, RZ, R17, 0x7f, RZ, 0xc0, !PT ;  /* 0x0000007f11ff7812 */ /* 0x002fda000780c0ff */
[----:B0-----:R-:W0:Y:S02]  /*22490*/  @!P0 LDC R14, c[0x0][0x500] ;  /* 0x00014000ff0e8b82 */ /* 0x001e240000000800 */
[----:B0-----:R0:W-:Y:S01]  /*224a0*/  @!P0 SYNCS.ARRIVE.TRANS64 RZ, [R15+URZ], R14 ;  /* 0x0000000e0fff89a7 */ /* 0x0011e2000800003f */
[----:B------:R-:W-:-:S13]  /*224b0*/  PLOP3.LUT P0, PT, PT, PT, UP0, 0x80, 0x0 ;  /* 0x000000000000781c */ /* 0x000fda0003f0f008 */
[----:B0-----:R-:W-:Y:S05]  /*224c0*/  @P0 BRA `(.L_x_555) ;  /* 0x0000000000040947 */ /* 0x001fea0003800000 */
[----:B------:R-:W-:Y:S01]  /*224d0*/  BPT.TRAP 0x1 ;  /* 0x000000040000795c */ /* 0x000fe20000300000 */
.L_x_555:
[----:B------:R-:W-:Y:S01]  /*224e0*/  IMAD R14, R12, 0x4, R8 ;  /* 0x000000040c0e7824 */ /* 0x000fe200078e0208 */
[----:B------:R-:W-:Y:S01]  /*224f0*/  R2UR UR34, R13 ;  /* 0x000000000d2272ca */ /* 0x000fe200000e0000 */
[----:B------:R-:W-:Y:S01]  /*22500*/  VIADD R4, R4, 0xffffffff ;  /* 0xffffffff04047836 */ /* 0x000fe20000000000 */
[----:B------:R-:W-:Y:S01]  /*22510*/  R2UR UR33, R15 ;  /* 0x000000000f2172ca */ /* 0x000fe200000e0000 */
[----:B------:R-:W-:Y:S01]  /*22520*/  IMAD.SHL.U32 R14, R14, 0x1000, RZ ;  /* 0x000010000e0e7824 */ /* 0x000fe200078e00ff */
[----:B------:R-:W-:Y:S01]  /*22530*/  R2UR UR36, R11 ;  /* 0x000000000b2472ca */ /* 0x000fe200000e0000 */
[----:B------:R-:W-:Y:S01]  /*22540*/  UIADD3 UR14, UP0, UR40, 0xf0, URZ ;  /* 0x000000f0280e7890 */ /* 0x000fe2000ff1e03f */
[----:B------:R-:W-:Y:S01]  /*22550*/  R2UR UR35, R5 ;  /* 0x00000000052372ca */ /* 0x000fe200000e0000 */
[----:B------:R-:W-:Y:S01]  /*22560*/  UIADD3 UR42, UP1, UR40, 0x1f0, URZ ;  /* 0x000001f0282a7890 */ /* 0x000fe2000ff3e03f */
[----:B------:R-:W-:Y:S01]  /*22570*/  LEA R14, R14, R9, 0x2 ;  /* 0x000000090e0e7211 */ /* 0x000fe200078e10ff */
[----:B------:R-:W-:Y:S01]  /*22580*/  IMAD R9, R12, 0x10000, R9 ;  /* 0x000100000c097824 */ /* 0x000fe200078e0209 */
[----:B------:R-:W-:Y:S01]  /*22590*/  R2UR UR19, R2 ;  /* 0x00000000021372ca */ /* 0x000fe200000e0000 */
[----:B------:R-:W-:Y:S01]  /*225a0*/  UIADD3.X UR15, URZ, UR41, URZ, UP0, !UPT ;  /* 0x000000293f0f7290 */ /* 0x000fe200087fe43f */
[----:B------:R-:W-:Y:S01]  /*225b0*/  R2UR UR24, R14 ;  /* 0x000000000e1872ca */ /* 0x000fe200000e0000 */
[----:B------:R-:W-:Y:S01]  /*225c0*/  UIADD3 UR26, UR34, 0x20, URZ ;  /* 0x00000020221a7890 */ /* 0x000fe2000fffe03f */
[----:B------:R-:W-:Y:S01]  /*225d0*/  R2UR UR8, R9 ;  /* 0x00000000090872ca */ /* 0x000fe200000e0000 */
[----:B------:R-:W-:Y:S01]  /*225e0*/  UIADD3.X UR43, URZ, UR41, URZ, UP1, !UPT ;  /* 0x000000293f2b7290 */ /* 0x000fe20008ffe43f */
[----:B------:R-:W-:Y:S01]  /*225f0*/  ISETP.GT.AND P1, PT, R4, 0x1, PT ;  /* 0x000000010400780c */ /* 0x000fe20003f24270 */
[----:B------:R-:W-:Y:S01]  /*22600*/  VIADD R12, R12, 0x1 ;  /* 0x000000010c0c7836 */ /* 0x000fe20000000000 */
[----:B------:R-:W-:Y:S01]  /*22610*/  UMOV UR13, 0x30000 ;  /* 0x00030000000d7882 */ /* 0x000fe20000000000 */
[----:B------:R-:W-:Y:S01]  /*22620*/  UMOV UR22, 0x0 ;  /* 0x0000000000167882 */ /* 0x000fe20000000000 */
[----:B------:R-:W-:Y:S01]  /*22630*/  UMOV UR23, 0x10000000 ;  /* 0x1000000000177882 */ /* 0x000fe20000000000 */
[----:B------:R-:W-:Y:S01]  /*22640*/  UMOV UR25, UR33 ;  /* 0x0000002100197c82 */ /* 0x000fe20008000000 */
[C---:B------:R-:W-:Y:S01]  /*22650*/  ISETP.NE.AND P0, PT, R12.reuse, 0x5, PT ;  /* 0x000000050c00780c */ /* 0x040fe20003f05270 */
[----:B------:R-:W-:Y:S01]  /*22660*/  UMOV UR28, UR36 ;  /* 0x00000024001c7c82 */ /* 0x000fe20008000000 */
[----:B------:R-:W-:Y:S01]  /*22670*/  UMOV UR27, UR35 ;  /* 0x00000023001b7c82 */ /* 0x000fe20008000000 */
[----:B------:R-:W-:Y:S01]  /*22680*/  UIADD3 UR32, UR24, 0x100, URZ ;  /* 0x0000010018207890 */ /* 0x000fe2000fffe03f */
[----:B------:R-:W-:Y:S01]  /*22690*/  SEL R14, RZ, 0x1, P0 ;  /* 0x00000001ff0e7807 */ /* 0x000fe20000000000 */
[----:B------:R-:W-:Y:S01]  /*226a0*/  UIADD3 UR24, UR24, 0x8100, URZ ;  /* 0x0000810018187890 */ /* 0x000fe2000fffe03f */
[----:B------:R-:W-:Y:S01]  /*226b0*/  IADD3 R13, R13, 0x40, RZ ;  /* 0x000000400d0d7810 */ /* 0x000fe20007ffe0ff */
[----:B------:R-:W-:Y:S01]  /*226c0*/  UIADD3 UR16, UR8, 0x50100, URZ ;  /* 0x0005010008107890 */ /* 0x000fe2000fffe03f */
[----:B------:R-:W-:Y:S01]  /*226d0*/  LOP3.LUT R3, R3, R14, RZ, 0x3c, !PT ;  /* 0x0000000e03037212 */ /* 0x000fe200078e3cff */
[----:B------:R-:W-:Y:S01]  /*226e0*/  UIADD3 UR8, UR8, 0x58100, URZ ;  /* 0x0005810008087890 */ /* 0x000fe2000fffe03f */
[----:B------:R-:W-:Y:S01]  /*226f0*/  SEL R12, R12, RZ, P0 ;  /* 0x000000ff0c0c7207 */ /* 0x000fe20000000000 */
[----:B------:R-:W-:Y:S01]  /*22700*/  UMOV UR17, UR33 ;  /* 0x0000002100117c82 */ /* 0x000fe20008000000 */
[----:B------:R-:W-:Y:S01]  /*22710*/  UMOV UR18, UR34 ;  /* 0x0000002200127c82 */ /* 0x000fe20008000000 */
[----:B------:R-:W-:Y:S01]  /*22720*/  UMOV UR20, UR36 ;  /* 0x0000002400147c82 */ /* 0x000fe20008000000 */
[----:B------:R0:W-:Y:S01]  /*22730*/  UTMALDG.3D.MULTICAST [UR32], [UR14], UR13, desc[UR22] ;  /* 0x000016200e0073b4 */ /* 0x0001e2000801180d */
[----:B------:R-:W-:Y:S01]  /*22740*/  UMOV UR9, UR33 ;  /* 0x0000002100097c82 */ /* 0x000fe20008000000 */
[----:B------:R-:W-:Y:S01]  /*22750*/  UMOV UR11, UR19 ;  /* 0x00000013000b7c82 */ /* 0x000fe20008000000 */
[----:B------:R-:W-:Y:S01]  /*22760*/  UMOV UR12, UR36 ;  /* 0x00000024000c7c82 */ /* 0x000fe20008000000 */
[----:B------:R-:W-:Y:S01]  /*22770*/  UMOV UR10, UR26 ;  /* 0x0000001a000a7c82 */ /* 0x000fe20008000000 */
[----:B------:R0:W-:Y:S01]  /*22780*/  UTMALDG.3D.MULTICAST [UR24], [UR14], UR13, desc[UR22] ;  /* 0x000016180e0073b4 */ /* 0x0001e2000801180d */
[----:B------:R0:W-:Y:S01]  /*22790*/  UTMALDG.3D [UR16], [UR42], desc[UR22] ;  /* 0x000016102a0075b4 */ /* 0x0001e20008011000 */
[----:B------:R0:W-:Y:S02]  /*227a0*/  UTMALDG.3D [UR8], [UR42], desc[UR22] ;  /* 0x000016082a0075b4 */ /* 0x0001e40008011000 */
[----:B0-----:R-:W-:Y:S05]  /*227b0*/  @P1 BRA `(.L_x_556) ;  /* 0xfffffffc00041947 */ /* 0x001fea000383ffff */
.L_x_553:
[----:B------:R-:W-:Y:S05]  /*227c0*/  BSYNC B1 ;  /* 0x0000000000017941 */ /* 0x000fea0003800000 */
.L_x_552:
[----:B------:R-:W2:Y:S01]  /*227d0*/  LDL.LU R15, [R1+0x204] ;  /* 0x00020400010f7983 */ /* 0x000ea20000300800 */
[----:B------:R-:W-:Y:S01]  /*227e0*/  LOP3.LUT P0, RZ, R10, 0xff, RZ, 0xc0, !PT ;  /* 0x000000ff0aff7812 */ /* 0x000fe2000780c0ff */
[C---:B------:R-:W-:Y:S01]  /*227f0*/  IMAD.IADD R6, R7.reuse, 0x1, R6 ;  /* 0x0000000107067824 */ /* 0x040fe200078e0206 */
[----:B------:R-:W-:Y:S01]  /*22800*/  ULDC.64 UR8, c[0x0][0x650] ;  /* 0x0001940000087ab9 */ /* 0x000fe20000000a00 */
[----:B------:R-:W3:Y:S01]  /*22810*/  LDL.LU R14, [R1+0x208] ;  /* 0x00020800010e7983 */ /* 0x000ee20000300800 */
[----:B------:R-:W-:Y:S01]  /*22820*/  ISETP.GE.U32.AND P1, PT, R7, 0x5, PT ;  /* 0x000000050700780c */ /* 0x000fe20003f26070 */
[----:B------:R-:W-:Y:S01]  /*22830*/  BSSY B1, `(.L_x_557) ;  /* 0x0000072000017945 */ /* 0x000fe20003800000 */
[----:B------:R-:W-:Y:S02]  /*22840*/  MOV R11, 0xffffffff ;  /* 0xffffffff000b7802 */ /* 0x000fe40000000f00 */
[----:B------:R-:W-:Y:S02]  /*22850*/  PRMT R4, RZ, 0x7610, R4 ;  /* 0x00007610ff047816 */ /* 0x000fe40000000004 */
[----:B------:R-:W-:-:S03]  /*22860*/  PRMT R10, RZ, 0x7610, R10 ;  /* 0x00007610ff0a7816 */ /* 0x000fc6000000000a */
[----:B------:R-:W0:Y:S01]  /*22870*/  @P0 S2R R8, SR_CgaCtaId ;  /* 0x0000000000080919 */ /* 0x000e220000008800 */
[----:B------:R-:W-:-:S04]  /*22880*/  @P0 MOV R3, 0x400 ;  /* 0x0000040000030802 */ /* 0x000fc80000000f00 */
[----:B0-----:R-:W-:-:S04]  /*22890*/  @P0 LEA R3, R8, R3, 0x18 ;  /* 0x0000000308030211 */ /* 0x001fc800078ec0ff */
[----:B------:R0:W-:Y:S01]  /*228a0*/  @P0 SYNCS.ARRIVE.TRANS64.A1T0 RZ, [R3+URZ+0x68], RZ ;  /* 0x000068ff03ff09a7 */ /* 0x0001e2000810003f */
[----:B------:R-:W-:-:S04]  /*228b0*/  ISETP.GT.U32.AND P0, PT, R6, 0x4, PT ;  /* 0x000000040600780c */ /* 0x000fc80003f04070 */
[----:B------:R-:W-:Y:S01]  /*228c0*/  ISETP.LT.U32.AND P0, PT, R7, 0x5, P0 ;  /* 0x000000050700780c */ /* 0x000fe20000701070 */
[----:B0-----:R-:W-:-:S04]  /*228d0*/  IMAD.WIDE.U32 R2, R6, -0x33333333, RZ ;  /* 0xcccccccd06027825 */ /* 0x001fc800078e00ff */
[----:B------:R-:W-:Y:S01]  /*228e0*/  IMAD.MOV.U32 R2, RZ, RZ, -0x1 ;  /* 0xffffffffff027424 */ /* 0x000fe200078e00ff */
[----:B------:R-:W-:Y:S02]  /*228f0*/  SHF.R.U32.HI R5, RZ, 0x2, R3 ;  /* 0x00000002ff057819 */ /* 0x000fe40000011603 */
[----:B------:R-:W-:-:S03]  /*22900*/  SEL R3, RZ, 0x1, !P0 ;  /* 0x00000001ff037807 */ /* 0x000fc60004000000 */
[----:B------:R-:W-:Y:S01]  /*22910*/  IMAD R6, R5, -0x5, R6 ;  /* 0xfffffffb05067824 */ /* 0x000fe200078e0206 */
[----:B------:R-:W-:Y:S01]  /*22920*/  LOP3.LUT R0, R0, R3, RZ, 0x3c, !PT ;  /* 0x0000000300007212 */ /* 0x000fe200078e3cff */
[----:B------:R-:W-:-:S03]  /*22930*/  IMAD.MOV.U32 R3, RZ, RZ, -0x1 ;  /* 0xffffffffff037424 */ /* 0x000fc600078e00ff */
[----:B------:R-:W-:Y:S02]  /*22940*/  @P1 LOP3.LUT R0, R0, 0x1, R5, 0x78, !PT ;  /* 0x0000000100001812 */ /* 0x000fe400078e7805 */
[----:B---3--:R-:W-:-:S04]  /*22950*/  IADD3 R14, P0, R14, UR30, RZ ;  /* 0x0000001e0e0e7c10 */ /* 0x008fc8000ff1e0ff */
[----:B--2---:R-:W-:Y:S01]  /*22960*/  IADD3.X R15, R15, UR7, RZ, P0, !PT ;  /* 0x000000070f0f7c10 */ /* 0x004fe200087fe4ff */
[----:B------:R0:W-:Y:S01]  /*22970*/  STL [R1+0x208], R14 ;  /* 0x0002080e01007387 */ /* 0x0001e20000100800 */
[----:B------:R-:W-:-:S03]  /*22980*/  ISETP.GE.U32.AND P0, PT, R14, UR8, PT ;  /* 0x000000080e007c0c */ /* 0x000fc6000bf06070 */
[----:B------:R0:W-:Y:S01]  /*22990*/  STL [R1+0x204], R15 ;  /* 0x0002040f01007387 */ /* 0x0001e20000100800 */
[----:B------:R-:W-:-:S13]  /*229a0*/  ISETP.GE.U32.AND.EX P0, PT, R15, UR9, PT, P0 ;  /* 0x000000090f007c0c */ /* 0x000fda000bf06100 */
[----:B0-----:R-:W-:Y:S05]  /*229b0*/  @P0 BRA `(.L_x_558) ;  /* 0x0000000400640947 */ /* 0x001fea0003800000 */
[----:B------:R-:W0:Y:S01]  /*229c0*/  S2R R9, SR_CTAID.X ;  /* 0x0000000000097919 */ /* 0x000e220000002500 */
[----:B------:R-:W-:Y:S01]  /*229d0*/  ULDC UR8, c[0x0][0x150] ;  /* 0x0000540000087ab9 */ /* 0x000fe20000000800 */
[----:B------:R-:W1:Y:S01]  /*229e0*/  LDC R4, c[0x0][0x144] ;  /* 0x00005100ff047b82 */ /* 0x000e620000000800 */
[----:B------:R-:W-:Y:S01]  /*229f0*/  UISETP.NE.AND UP0, UPT, UR39, URZ, UPT ;  /* 0x0000003f2700728c */ /* 0x000fe2000bf05270 */
[----:B------:R-:W2:Y:S01]  /*22a00*/  S2R R2, SR_CTAID.Y ;  /* 0x0000000000027919 */ /* 0x000ea20000002600 */
[----:B------:R-:W-:-:S04]  /*22a10*/  ULDC UR11, c[0x0][0x630] ;  /* 0x00018c00000b7ab9 */ /* 0x000fc80000000800 */
[----:B------:R-:W-:Y:S01]  /*22a20*/  PLOP3.LUT P0, PT, PT, PT, UP0, 0x80, 0x0 ;  /* 0x000000000000781c */ /* 0x000fe20003f0f008 */
[----:B------:R-:W3:Y:S01]  /*22a30*/  LDC R13, c[0x0][0x148] ;  /* 0x00005200ff0d7b82 */ /* 0x000ee20000000800 */
[----:B0-----:R-:W-:Y:S02]  /*22a40*/  I2FP.F32.U32 R3, R9 ;  /* 0x0000000900037245 */ /* 0x001fe40000201000 */
[----:B--2---:R-:W-:-:S03]  /*22a50*/  I2FP.F32.U32 R5, R2 ;  /* 0x0000000200057245 */ /* 0x004fc60000201000 */
[----:B------:R-:W-:Y:S01]  /*22a60*/  FMUL R3, R3, UR8 ;  /* 0x0000000803037c20 */ /* 0x000fe20008400000 */
[----:B------:R-:W-:Y:S02]  /*22a70*/  ULDC UR8, c[0x0][0x154] ;  /* 0x0000550000087ab9 */ /* 0x000fe40000000800 */
[----:B------:R-:W-:Y:S01]  /*22a80*/  FMUL R11, R5, UR8 ;  /* 0x00000008050b7c20 */ /* 0x000fe20008400000 */
[----:B------:R-:W-:Y:S02]  /*22a90*/  ULDC.64 UR8, c[0x0][0x628] ;  /* 0x00018a0000087ab9 */ /* 0x000fe40000000a00 */
[----:B------:R-:W0:Y:S08]  /*22aa0*/  F2I.U32.TRUNC.NTZ R3, R3 ;  /* 0x0000000300037305 */ /* 0x000e30000020f000 */
[----:B------:R-:W2:Y:S01]  /*22ab0*/  F2I.U32.TRUNC.NTZ R11, R11 ;  /* 0x0000000b000b7305 */ /* 0x000ea2000020f000 */
[----:B0-----:R-:W-:Y:S01]  /*22ac0*/  IMAD.MOV R5, RZ, RZ, -R3 ;  /* 0x000000ffff057224 */ /* 0x001fe200078e0a03 */
[----:B------:R-:W-:-:S03]  /*22ad0*/  MOV R3, R15 ;  /* 0x0000000f00037202 */ /* 0x000fc60000000f00 */
[----:B-1----:R-:W-:Y:S02]  /*22ae0*/  IMAD R9, R4, R5, R9 ;  /* 0x0000000504097224 */ /* 0x002fe400078e0209 */
[----:B--2---:R-:W-:-:S04]  /*22af0*/  IMAD.MOV R4, RZ, RZ, -R11 ;  /* 0x000000ffff047224 */ /* 0x004fc800078e0a0b */
[----:B---3--:R-:W-:Y:S01]  /*22b00*/  @P0 IMAD R9, R13, R4, R2 ;  /* 0x000000040d090224 */ /* 0x008fe200078e0202 */
[----:B------:R-:W-:Y:S01]  /*22b10*/  ISETP.NE.U32.AND P0, PT, RZ, UR8, PT ;  /* 0x00000008ff007c0c */ /* 0x000fe2000bf05070 */
[----:B------:R-:W-:-:S03]  /*22b20*/  IMAD.MOV.U32 R2, RZ, RZ, R14 ;  /* 0x000000ffff027224 */ /* 0x000fc600078e000e */
[----:B------:R-:W-:-:S13]  /*22b30*/  ISETP.NE.AND.EX P0, PT, RZ, UR9, PT, P0 ;  /* 0x00000009ff007c0c */ /* 0x000fda000bf05300 */
[----:B------:R-:W-:Y:S05]  /*22b40*/  @!P0 BRA `(.L_x_559) ;  /* 0x0000000000288947 */ /* 0x000fea0003800000 */
[----:B------:R-:W-:Y:S02]  /*22b50*/  ULDC UR10, c[0x0][0x634] ;  /* 0x00018d00000a7ab9 */ /* 0x000fe40000000800 */
[----:B------:R-:W-:-:S05]  /*22b60*/  IADD3 R3, P0, R14, UR10, RZ ;  /* 0x0000000a0e037c10 */ /* 0x000fca000ff1e0ff */
[----:B------:R-:W-:-:S04]  /*22b70*/  IMAD.X R11, RZ, RZ, R15, P0 ;  /* 0x000000ffff0b7224 */ /* 0x000fc800000e060f */
[----:B------:R-:W-:-:S04]  /*22b80*/  IMAD.WIDE.U32 R4, R11, UR8, RZ ;  /* 0x000000080b047c25 */ /* 0x000fc8000f8e00ff */
[----:B------:R-:W-:-:S04]  /*22b90*/  IMAD.WIDE.U32 R4, P0, R3, UR9, R4 ;  /* 0x0000000903047c25 */ /* 0x000fc8000f800004 */
[----:B------:R-:W-:-:S04]  /*22ba0*/  IMAD.WIDE.U32 R2, R3, UR8, RZ ;  /* 0x0000000803027c25 */ /* 0x000fc8000f8e00ff */
[----:B------:R-:W-:Y:S01]  /*22bb0*/  IMAD.MOV.U32 R2, RZ, RZ, R5 ;  /* 0x000000ffff027224 */ /* 0x000fe200078e0005 */
[----:B------:R-:W-:Y:S01]  /*22bc0*/  IADD3 RZ, P1, R3, R4, RZ ;  /* 0x0000000403ff7210 */ /* 0x000fe20007f3e0ff */
[----:B------:R-:W-:-:S04]  /*22bd0*/  IMAD.X R3, RZ, RZ, RZ, P0 ;  /* 0x000000ffff037224 */ /* 0x000fc800000e06ff */
[----:B------:R-:W-:-:S08]  /*22be0*/  IMAD.WIDE.U32.X R2, R11, UR9, R2, P1 ;  /* 0x000000090b027c25 */ /* 0x000fd000088e0402 */
.L_x_559:
[--C-:B------:R-:W-:Y:S01]  /*22bf0*/  SHF.R.U64 R11, R2, UR11, R3.reuse ;  /* 0x0000000b020b7c19 */ /* 0x100fe20008001203 */
[----:B------:R-:W-:Y:S01]  /*22c00*/  ULDC.64 UR8, c[0x0][0x620] ;  /* 0x0001880000087ab9 */ /* 0x000fe20000000a00 */
[----:B------:R-:W-:Y:S01]  /*22c10*/  SHF.R.U32.HI R2, RZ, UR11, R3 ;  /* 0x0000000bff027c19 */ /* 0x000fe20008011603 */
[----:B------:R-:W-:Y:S01]  /*22c20*/  IMAD.MOV.U32 R3, RZ, RZ, R15 ;  /* 0x000000ffff037224 */ /* 0x000fe200078e000f */
[----:B------:R-:W-:Y:S01]  /*22c30*/  IADD3 R13, P0, RZ, -R11, RZ ;  /* 0x8000000bff0d7210 */ /* 0x000fe20007f1e0ff */
[----:B------:R-:W-:-:S03]  /*22c40*/  ULDC.64 UR10, c[0x0][0x640] ;  /* 0x00019000000a7ab9 */ /* 0x000fc60000000a00 */
[----:B------:R-:W-:Y:S02]  /*22c50*/  IADD3.X R2, RZ, ~R2, RZ, P0, !PT ;  /* 0x80000002ff027210 */ /* 0x000fe400007fe4ff */
[----:B------:R-:W-:-:S03]  /*22c60*/  ISETP.NE.U32.AND P0, PT, RZ, UR10, PT ;  /* 0x0000000aff007c0c */ /* 0x000fc6000bf05070 */
[----:B------:R-:W-:Y:S01]  /*22c70*/  IMAD R2, R2, UR8, RZ ;  /* 0x0000000802027c24 */ /* 0x000fe2000f8e02ff */
[----:B------:R-:W-:-:S03]  /*22c80*/  ISETP.NE.AND.EX P0, PT, RZ, UR11, PT, P0 ;  /* 0x0000000bff007c0c */ /* 0x000fc6000bf05300 */
[----:B------:R-:W-:Y:S02]  /*22c90*/  IMAD R5, R13, UR9, R2 ;  /* 0x000000090d057c24 */ /* 0x000fe4000f8e0202 */
[----:B------:R-:W-:-:S04]  /*22ca0*/  IMAD.MOV.U32 R2, RZ, RZ, R14 ;  /* 0x000000ffff027224 */ /* 0x000fc800078e000e */
[----:B------:R-:W-:Y:S01]  /*22cb0*/  IMAD.WIDE.U32 R2, R13, UR8, R2 ;  /* 0x000000080d027c25 */ /* 0x000fe2000f8e0002 */
[----:B------:R-:W-:-:S03]  /*22cc0*/  ULDC UR8, c[0x0][0x618] ;  /* 0x0001860000087ab9 */ /* 0x000fc60000000800 */
[----:B------:R-:W-:-:S05]  /*22cd0*/  IMAD.IADD R3, R3, 0x1, R5 ;  /* 0x0000000103037824 */ /* 0x000fca00078e0205 */
[--C-:B------:R-:W-:Y:S02]  /*22ce0*/  SHF.R.U64 R12, R2, UR8, R3.reuse ;  /* 0x00000008020c7c19 */ /* 0x100fe40008001203 */
[----:B------:R-:W-:Y:S01]  /*22cf0*/  SHF.R.U32.HI R3, RZ, UR8, R3 ;  /* 0x00000008ff037c19 */ /* 0x000fe20008011603 */
[----:B------:R-:W-:-:S03]  /*22d00*/  ULDC UR8, c[0x0][0x608] ;  /* 0x0001820000087ab9 */ /* 0x000fc60000000800 */
[--C-:B------:R-:W-:Y:S02]  /*22d10*/  SHF.R.U32.HI R2, RZ, UR8, R3.reuse ;  /* 0x00000008ff027c19 */ /* 0x100fe40008011603 */
[----:B------:R-:W-:Y:S01]  /*22d20*/  SHF.R.U64 R13, R12, UR8, R3 ;  /* 0x000000080c0d7c19 */ /* 0x000fe20008001203 */
[----:B------:R-:W-:Y:S02]  /*22d30*/  ULDC UR8, c[0x0][0x658] ;  /* 0x0001960000087ab9 */ /* 0x000fe40000000800 */
[--C-:B------:R-:W-:Y:S02]  /*22d40*/  SHF.R.U32.HI R15, RZ, UR8, R2.reuse ;  /* 0x00000008ff0f7c19 */ /* 0x100fe40008011602 */
[----:B------:R-:W-:-:S03]  /*22d50*/  SHF.R.U64 R14, R13, UR8, R2 ;  /* 0x000000080d0e7c19 */ /* 0x000fc60008001202 */
[----:B------:R-:W-:Y:S01]  /*22d60*/  IMAD.MOV.U32 R3, RZ, RZ, R15 ;  /* 0x000000ffff037224 */ /* 0x000fe200078e000f */
[----:B------:R-:W-:Y:S01]  /*22d70*/  MOV R2, R14 ;  /* 0x0000000e00027202 */ /* 0x000fe20000000f00 */
[----:B------:R-:W-:Y:S06]  /*22d80*/  @!P0 BRA `(.L_x_560) ;  /* 0x0000000000288947 */ /* 0x000fec0003800000 */
[----:B------:R-:W-:Y:S02]  /*22d90*/  ULDC UR8, c[0x0][0x64c] ;  /* 0x0001930000087ab9 */ /* 0x000fe40000000800 */
[----:B------:R-:W-:-:S05]  /*22da0*/  IADD3 R3, P0, R14, UR8, RZ ;  /* 0x000000080e037c10 */ /* 0x000fca000ff1e0ff */
[----:B------:R-:W-:-:S04]  /*22db0*/  IMAD.X R15, RZ, RZ, R15, P0 ;  /* 0x000000ffff0f7224 */ /* 0x000fc800000e060f */
[----:B------:R-:W-:-:S04]  /*22dc0*/  IMAD.WIDE.U32 R4, R15, UR10, RZ ;  /* 0x0000000a0f047c25 */ /* 0x000fc8000f8e00ff */
[----:B------:R-:W-:-:S04]  /*22dd0*/  IMAD.WIDE.U32 R4, P0, R3, UR11, R4 ;  /* 0x0000000b03047c25 */ /* 0x000fc8000f800004 */
[----:B------:R-:W-:Y:S01]  /*22de0*/  IMAD.WIDE.U32 R2, R3, UR10, RZ ;  /* 0x0000000a03027c25 */ /* 0x000fe2000f8e00ff */
[----:B------:R-:W-:-:S04]  /*22df0*/  MOV R2, R5 ;  /* 0x0000000500027202 */ /* 0x000fc80000000f00 */
[----:B------:R-:W-:Y:S01]  /*22e00*/  IADD3 RZ, P1, R3, R4, RZ ;  /* 0x0000000403ff7210 */ /* 0x000fe20007f3e0ff */
[----:B------:R-:W-:-:S04]  /*22e10*/  IMAD.X R3, RZ, RZ, RZ, P0 ;  /* 0x000000ffff037224 */ /* 0x000fc800000e06ff */
[----:B------:R-:W-:-:S08]  /*22e20*/  IMAD.WIDE.U32.X R2, R15, UR11, R2, P1 ;  /* 0x0000000b0f027c25 */ /* 0x000fd000088e0402 */
.L_x_560:
[----:B------:R-:W-:Y:S01]  /*22e30*/  ULDC UR8, c[0x0][0x648] ;  /* 0x0001920000087ab9 */ /* 0x000fe20000000800 */
[----:B------:R-:W-:Y:S01]  /*22e40*/  LOP3.LUT R13, R13, UR6, RZ, 0xc0, !PT ;  /* 0x000000060d0d7c12 */ /* 0x000fe2000f8ec0ff */
[----:B------:R-:W-:Y:S01]  /*22e50*/  UISETP.NE.AND UP0, UPT, UR39, URZ, UPT ;  /* 0x0000003f2700728c */ /* 0x000fe2000bf05270 */
[----:B------:R-:W-:Y:S01]  /*22e60*/  SHF.R.U64 R2, R2, UR8, R3 ;  /* 0x0000000802027c19 */ /* 0x000fe20008001203 */
[----:B------:R-:W-:-:S04]  /*22e70*/  ULDC UR8, c[0x0][0x638] ;  /* 0x00018e0000087ab9 */ /* 0x000fc80000000800 */
[----:B------:R-:W-:Y:S01]  /*22e80*/  IMAD.MOV R3, RZ, RZ, -R2 ;  /* 0x000000ffff037224 */ /* 0x000fe200078e0a02 */
[----:B------:R-:W-:Y:S01]  /*22e90*/  PLOP3.LUT P0, PT, PT, PT, UP0, 0x40, 0x0 ;  /* 0x000000000000781c */ /* 0x000fe20003f0e808 */
[----:B------:R-:W-:Y:S01]  /*22ea0*/  IMAD R4, R2, UR5, R13 ;  /* 0x0000000502047c24 */ /* 0x000fe2000f8e020d */
[----:B------:R-:W-:Y:S01]  /*22eb0*/  PLOP3.LUT P1, PT, PT, PT, UP0, 0x40, 0x0 ;  /* 0x000000000000781c */ /* 0x000fe20003f2e808 */
[----:B------:R-:W-:Y:S01]  /*22ec0*/  IMAD R14, R3, UR8, R14 ;  /* 0x00000008030e7c24 */ /* 0x000fe2000f8e020e */
[----:B------:R-:W-:Y:S01]  /*22ed0*/  ULDC UR8, c[0x0][0x610] ;  /* 0x0001840000087ab9 */ /* 0x000fe20000000800 */
[----:B------:R-:W-:Y:S01]  /*22ee0*/  LOP3.LUT R3, R12, UR4, RZ, 0xc0, !PT ;  /* 0x000000040c037c12 */ /* 0x000fe2000f8ec0ff */
[----:B------:R-:W-:Y:S01]  /*22ef0*/  IMAD R9, R4, UR8, R9 ;  /* 0x0000000804097c24 */ /* 0x000fe2000f8e0209 */
[----:B------:R-:W-:Y:S01]  /*22f00*/  ULDC UR8, c[0x0][0x600] ;  /* 0x0001800000087ab9 */ /* 0x000fe20000000800 */
[----:B------:R-:W-:Y:S02]  /*22f10*/  IMAD.MOV.U32 R4, RZ, RZ, 0x1 ;  /* 0x00000001ff047424 */ /* 0x000fe400078e00ff */
[----:B------:R-:W-:-:S05]  /*22f20*/  IMAD R14, R14, UR8, R3 ;  /* 0x000000080e0e7c24 */ /* 0x000fca000f8e0203 */
[----:B------:R-:W-:Y:S02]  /*22f30*/  SEL R2, R14, R9, P0 ;  /* 0x000000090e027207 */ /* 0x000fe40000000000 */
[----:B------:R-:W-:-:S07]  /*22f40*/  SEL R3, R9, R14, P1 ;  /* 0x0000000e09037207 */ /* 0x000fce0000800000 */
.L_x_558:
[----:B------:R-:W-:Y:S05]  /*22f50*/  BSYNC B1 ;  /* 0x0000000000017941 */ /* 0x000fea0003800000 */
.L_x_557:
[----:B------:R-:W-:-:S13]  /*22f60*/  LOP3.LUT P0, RZ, R4, 0xff, RZ, 0xc0, !PT ;  /* 0x000000ff04ff7812 */ /* 0x000fda000780c0ff */
[----:B------:R-:W-:Y:S05]  /*22f70*/  @P0 BRA `(.L_x_561) ;  /* 0xfffffff000dc0947 */ /* 0x000fea000383ffff */
[----:B------:R-:W-:Y:S05]  /*22f80*/  BSYNC B0 ;  /* 0x0000000000007941 */ /* 0x000fea0003800000 */
.L_x_550:
[----:B------:R-:W-:-:S03]  /*22f90*/  UMOV UR8, 0xffffffff ;  /* 0xffffffff00087882 */ /* 0x000fc60000000000 */
[----:B------:R-:W-:Y:S05]  /*22fa0*/  BRA.DIV UR8, `(.L_x_562) ;  /* 0x00000006083c7947 */ /* 0x000fea000b800000 */
[----:B------:R-:W-:-:S13]  /*22fb0*/  ELECT P6, URZ, PT ;  /* 0x00000000003f782f */ /* 0x000fda00038c0000 */
.L_x_577:
[----:B------:R-:W-:Y:S04]  /*22fc0*/  BSSY B0, `(.L_x_563) ;  /* 0x0000035000007945 */ /* 0x000fe80003800000 */
[----:B------:R-:W-:Y:S05]  /*22fd0*/  @!P6 BRA `(.L_x_564) ;  /* 0x0000000000cce947 */ /* 0x000fea0003800000 */
[----:B------:R-:W-:-:S04]  /*22fe0*/  ULOP3.LUT UR8, UR38, 0x2, URZ, 0xfc, !UPT ;  /* 0x0000000226087892 */ /* 0x000fc8000f8efc3f */
[----:B------:R-:W-:-:S06]  /*22ff0*/  UISETP.NE.AND UP0, UPT, UR8, 0x3, UPT ;  /* 0x000000030800788c */ /* 0x000fcc000bf05270 */
[----:B------:R-:W-:-:S13]  /*23000*/  PLOP3.LUT P0, PT, PT, PT, UP0, 0x80, 0x0 ;  /* 0x000000000000781c */ /* 0x000fda0003f0f008 */
[----:B------:R-:W-:Y:S05]  /*23010*/  @!P0 BRA `(.L_x_565) ;  /* 0x0000000000048947 */ /* 0x000fea0003800000 */
[----:B------:R-:W-:Y:S01]  /*23020*/  BPT.TRAP 0x1 ;  /* 0x000000040000795c */ /* 0x000fe20000300000 */
.L_x_565:
[----:B------:R-:W0:Y:S01]  /*23030*/  S2R R3, SR_CgaCtaId ;  /* 0x0000000000037919 */ /* 0x000e220000008800 */
[----:B------:R-:W-:-:S04]  /*23040*/  MOV R2, 0x400 ;  /* 0x0000040000027802 */ /* 0x000fc80000000f00 */
[----:B0-----:R-:W-:Y:S02]  /*23050*/  LEA R3, R3, R2, 0x18 ;  /* 0x0000000203037211 */ /* 0x001fe400078ec0ff */
[----:B------:R-:W-:-:S03]  /*23060*/  SHF.L.U32 R2, R0, 0x1f, RZ ;  /* 0x0000001f00027819 */ /* 0x000fc600000006ff */
[----:B------:R-:W-:-:S05]  /*23070*/  VIADD R3, R3, 0x28 ;  /* 0x0000002803037836 */ /* 0x000fca0000000000 */
[----:B------:R-:W-:-:S04]  /*23080*/  LEA R5, R6, R3, 0x3 ;  /* 0x0000000306057211 */ /* 0x000fc800078e18ff */
[----:B------:R-:W0:Y:S02]  /*23090*/  SYNCS.PHASECHK.TRANS64.TRYWAIT P0, [R5+URZ], R2 ;  /* 0x00000002050075a7 */ /* 0x000e24000800017f */
[----:B0-----:R-:W-:Y:S05]  /*230a0*/  @!P0 BRA `(.L_x_566) ;  /* 0x00000004001c8947 */ /* 0x001fea0003800000 */
.L_x_578:
[----:B------:R-:W-:-:S05]  /*230b0*/  VIADD R6, R6, 0x1 ;  /* 0x0000000106067836 */ /* 0x000fca0000000000 */
[----:B------:R-:W-:-:S04]  /*230c0*/  ISETP.NE.AND P0, PT, R6, 0x5, PT ;  /* 0x000000050600780c */ /* 0x000fc80003f05270 */
[----:B0-----:R-:W-:Y:S02]  /*230d0*/  SEL R5, RZ, 0x1, P0 ;  /* 0x00000001ff057807 */ /* 0x001fe40000000000 */
[----:B------:R-:W-:Y:S02]  /*230e0*/  SEL R6, R6, RZ, P0 ;  /* 0x000000ff06067207 */ /* 0x000fe40000000000 */
[----:B------:R-:W-:-:S03]  /*230f0*/  LOP3.LUT R5, R0, R5, RZ, 0x3c, !PT ;  /* 0x0000000500057212 */ /* 0x000fc600078e3cff */
[----:B------:R-:W-:Y:S01]  /*23100*/  IMAD R7, R6, 0x8, R3 ;  /* 0x0000000806077824 */ /* 0x000fe200078e0203 */
[----:B------:R-:W-:-:S04]  /*23110*/  SHF.L.U32 R0, R5, 0x1f, RZ ;  /* 0x0000001f05007819 */ /* 0x000fc800000006ff */
[----:B------:R-:W0:Y:S02]  /*23120*/  SYNCS.PHASECHK.TRANS64.TRYWAIT P0, [R7+URZ], R0 ;  /* 0x00000000070075a7 */ /* 0x000e24000800017f */
[----:B0-----:R-:W-:Y:S05]  /*23130*/  @!P0 BRA `(.L_x_567) ;  /* 0x00000004000c8947 */ /* 0x001fea0003800000 */
.L_x_579:
[----:B0-----:R-:W-:-:S04]  /*23140*/  IADD3 R0, R6, 0x1, RZ ;  /* 0x0000000106007810 */ /* 0x001fc80007ffe0ff */
[----:B------:R-:W-:-:S04]  /*23150*/  ISETP.NE.AND P0, PT, R0, 0x5, PT ;  /* 0x000000050000780c */ /* 0x000fc80003f05270 */
[----:B------:R-:W-:Y:S02]  /*23160*/  SEL R2, RZ, 0x1, P0 ;  /* 0x00000001ff027807 */ /* 0x000fe40000000000 */
[----:B------:R-:W-:Y:S02]  /*23170*/  SEL R4, R0, RZ, P0 ;  /* 0x000000ff00047207 */ /* 0x000fe40000000000 */
[----:B------:R-:W-:-:S03]  /*23180*/  LOP3.LUT R5, R5, R2, RZ, 0x3c, !PT ;  /* 0x0000000205057212 */ /* 0x000fc600078e3cff */
[----:B------:R-:W-:Y:S01]  /*23190*/  IMAD R7, R4, 0x8, R3 ;  /* 0x0000000804077824 */ /* 0x000fe200078e0203 */
[----:B------:R-:W-:-:S04]  /*231a0*/  SHF.L.U32 R0, R5, 0x1f, RZ ;  /* 0x0000001f05007819 */ /* 0x000fc800000006ff */
[----:B------:R-:W0:Y:S02]  /*231b0*/  SYNCS.PHASECHK.TRANS64.TRYWAIT P0, [R7+URZ], R0 ;  /* 0x00000000070075a7 */ /* 0x000e24000800017f */
[----:B0-----:R-:W-:Y:S05]  /*231c0*/  @!P0 BRA `(.L_x_568) ;  /* 0x0000000000fc8947 */ /* 0x001fea0003800000 */
.L_x_580:
[----:B0-----:R-:W-:-:S05]  /*231d0*/  VIADD R0, R4, 0x1 ;  /* 0x0000000104007836 */ /* 0x001fca0000000000 */
[----:B------:R-:W-:-:S04]  /*231e0*/  ISETP.NE.AND P0, PT, R0, 0x5, PT ;  /* 0x000000050000780c */ /* 0x000fc80003f05270 */
[----:B------:R-:W-:Y:S02]  /*231f0*/  SEL R2, RZ, 0x1, P0 ;  /* 0x00000001ff027807 */ /* 0x000fe40000000000 */
[----:B------:R-:W-:Y:S02]  /*23200*/  SEL R4, R0, RZ, P0 ;  /* 0x000000ff00047207 */ /* 0x000fe40000000000 */
[----:B------:R-:W-:Y:S02]  /*23210*/  LOP3.LUT R5, R5, R2, RZ, 0x3c, !PT ;  /* 0x0000000205057212 */ /* 0x000fe400078e3cff */
[----:B------:R-:W-:Y:S02]  /*23220*/  LEA R7, R4, R3, 0x3 ;  /* 0x0000000304077211 */ /* 0x000fe400078e18ff */
[----:B------:R-:W-:-:S04]  /*23230*/  SHF.L.U32 R0, R5, 0x1f, RZ ;  /* 0x0000001f05007819 */ /* 0x000fc800000006ff */
[----:B------:R-:W0:Y:S02]  /*23240*/  SYNCS.PHASECHK.TRANS64.TRYWAIT P0, [R7+URZ], R0 ;  /* 0x00000000070075a7 */ /* 0x000e24000800017f */
[----:B0-----:R-:W-:Y:S05]  /*23250*/  @!P0 BRA `(.L_x_569) ;  /* 0x0000000000ec8947 */ /* 0x001fea0003800000 */
.L_x_581:
[----:B0-----:R-:W-:-:S05]  /*23260*/  VIADD R0, R4, 0x1 ;  /* 0x0000000104007836 */ /* 0x001fca0000000000 */
[----:B------:R-:W-:-:S04]  /*23270*/  ISETP.NE.AND P0, PT, R0, 0x5, PT ;  /* 0x000000050000780c */ /* 0x000fc80003f05270 */
[----:B------:R-:W-:Y:S02]  /*23280*/  SEL R2, RZ, 0x1, P0 ;  /* 0x00000001ff027807 */ /* 0x000fe40000000000 */
[----:B------:R-:W-:Y:S02]  /*23290*/  SEL R0, R0, RZ, P0 ;  /* 0x000000ff00007207 */ /* 0x000fe40000000000 */
[----:B------:R-:W-:-:S03]  /*232a0*/  LOP3.LUT R2, R5, R2, RZ, 0x3c, !PT ;  /* 0x0000000205027212 */ /* 0x000fc600078e3cff */
[----:B------:R-:W-:Y:S01]  /*232b0*/  IMAD R3, R0, 0x8, R3 ;  /* 0x0000000800037824 */ /* 0x000fe200078e0203 */
[----:B------:R-:W-:-:S07]  /*232c0*/  SHF.L.U32 R0, R2, 0x1f, RZ ;  /* 0x0000001f02007819 */ /* 0x000fce00000006ff */
.L_x_570:
[----:B0-----:R0:W1:Y:S02]  /*232d0*/  SYNCS.PHASECHK.TRANS64.TRYWAIT P0, [R3+URZ], R0 ;  /* 0x00000000030075a7 */ /* 0x001064000800017f */
[----:B-1----:R-:W-:Y:S05]  /*232e0*/  @!P0 NANOSLEEP.SYNCS 0x989680 ;  /* 0x009896800000895d */ /* 0x002fea0003900000 */
[----:B------:R-:W1:Y:S02]  /*232f0*/  @!P0 SYNCS.PHASECHK.TRANS64 P0, [R3+URZ], R0 ;  /* 0x00000000030085a7 */ /* 0x000e64000800007f */
[----:B-1----:R-:W-:Y:S05]  /*23300*/  @!P0 BRA `(.L_x_570) ;  /* 0xfffffffc00f08947 */ /* 0x002fea000383ffff */
.L_x_564:
[----:B------:R-:W-:Y:S05]  /*23310*/  BSYNC B0 ;  /* 0x0000000000007941 */ /* 0x000fea0003800000 */
.L_x_563:
[----:B------:R-:W-:Y:S05]  /*23320*/  EXIT ;  /* 0x000000000000794d */ /* 0x000fea0003800000 */
.L_x_21:
[----:B-1----:R1:W2:Y:S02]  /*23330*/  SYNCS.PHASECHK.TRANS64.TRYWAIT P1, [R4+URZ], R3 ;  /* 0x00000003040075a7 */ /* 0x0022a4000802017f */
[----:B--2---:R-:W-:Y:S05]  /*23340*/  @!P1 NANOSLEEP.SYNCS 0x989680 ;  /* 0x009896800000995d */ /* 0x004fea0003900000 */
[----:B------:R-:W2:Y:S02]  /*23350*/  @!P1 SYNCS.PHASECHK.TRANS64 P1, [R4+URZ], R3 ;  /* 0x00000003040095a7 */ /* 0x000ea4000802007f */
[----:B--2---:R-:W-:Y:S05]  /*23360*/  @!P1 BRA `(.L_x_21) ;  /* 0xfffffffc00f09947 */ /* 0x004fea000383ffff */
[----:B------:R-:W-:Y:S05]  /*23370*/  BRA `(.L_x_20) ;  /* 0xfffffde000cc7947 */ /* 0x000fea000383ffff */
.L_x_26:
[----:B-1----:R1:W2:Y:S02]  /*23380*/  SYNCS.PHASECHK.TRANS64.TRYWAIT P1, [R3+URZ], R4 ;  /* 0x00000004030075a7 */ /* 0x0022a4000802017f */
[----:B--2---:R-:W-:Y:S05]  /*23390*/  @!P1 NANOSLEEP.SYNCS 0x989680 ;  /* 0x009896800000995d */ /* 0x004fea0003900000 */
[----:B------:R-:W2:Y:S02]  /*233a0*/  @!P1 SYNCS.PHASECHK.TRANS64 P1, [R3+URZ], R4 ;  /* 0x00000004030095a7 */ /* 0x000ea4000802007f */
[----:B--2---:R-:W-:Y:S05]  /*233b0*/  @!P1 BRA `(.L_x_26) ;  /* 0xfffffffc00f09947 */ /* 0x004fea000383ffff */
[----:B------:R-:W-:Y:S05]  /*233c0*/  BRA `(.L_x_25) ;  /* 0xfffffe5800587947 */ /* 0x000fea000383ffff */
.L_x_551:
[----:B------:R-:W-:Y:S01]  /*233d0*/  BSSY B1, `(.L_x_571) ;  /* 0x0000006000017945 */ /* 0x000fe20003800000 */
[----:B------:R-:W-:-:S07]  /*233e0*/  MOV R15, 0xffffffff ;  /* 0xffffffff000f7802 */ /* 0x000fce0000000f00 */
[----:B------:R-:W-:Y:S05]  /*233f0*/  WARPSYNC.COLLECTIVE R15, `(.L_x_572) ;  /* 0x000000000f0c7348 */ /* 0x000fea0003c00000 */
[----:B------:R-:W-:Y:S02]  /*23400*/  ELECT P6, UR62, PT ;  /* 0x00000000003e782f */ /* 0x000fe400038c0000 */
[----:B------:R-:W-:Y:S01]  /*23410*/  MOV R14, UR62 ;  /* 0x0000003e000e7c02 */ /* 0x000fe20008000f00 */
[----:B------:R-:W-:Y:S10]  /*23420*/  ENDCOLLECTIVE ;  /* 0x000000000000791b */ /* 0x000ff40003800000 */
.L_x_572:
[----:B------:R-:W-:Y:S05]  /*23430*/  BSYNC B1 ;  /* 0x0000000000017941 */ /* 0x000fea0003800000 */
.L_x_571:
[----:B------:R-:W-:Y:S05]  /*23440*/  BRA `(.L_x_573) ;  /* 0xffffffec00b47947 */ /* 0x000fea000383ffff */
.L_x_554:
[----:B0-----:R0:W1:Y:S02]  /*23450*/  SYNCS.PHASECHK.TRANS64.TRYWAIT P0, [R15+URZ+0x28], R14 ;  /* 0x0000280e0f0075a7 */ /* 0x001064000800017f */
[----:B-1----:R-:W-:Y:S05]  /*23460*/  @!P0 NANOSLEEP.SYNCS 0x989680 ;  /* 0x009896800000895d */ /* 0x002fea0003900000 */
[----:B------:R-:W1:Y:S02]  /*23470*/  @!P0 SYNCS.PHASECHK.TRANS64 P0, [R15+URZ+0x28], R14 ;  /* 0x0000280e0f0085a7 */ /* 0x000e64000800007f */
[----:B-1----:R-:W-:Y:S05]  /*23480*/  @!P0 BRA `(.L_x_554) ;  /* 0xfffffffc00f08947 */ /* 0x002fea000383ffff */
[----:B------:R-:W-:Y:S05]  /*23490*/  BRA `(.L_x_574) ;  /* 0xffffffec00ec7947 */ /* 0x000fea000383ffff */
.L_x_562:
[----:B------:R-:W-:Y:S01]  /*234a0*/  BSSY B0, `(.L_x_575) ;  /* 0x0000006000007945 */ /* 0x000fe20003800000 */
[----:B------:R-:W-:-:S07]  /*234b0*/  IMAD.MOV.U32 R15, RZ, RZ, -0x1 ;  /* 0xffffffffff0f7424 */ /* 0x000fce00078e00ff */
[----:B------:R-:W-:Y:S05]  /*234c0*/  WARPSYNC.COLLECTIVE R15, `(.L_x_576) ;  /* 0x000000000f0c7348 */ /* 0x000fea0003c00000 */
[----:B------:R-:W-:Y:S02]  /*234d0*/  ELECT P6, UR62, PT ;  /* 0x00000000003e782f */ /* 0x000fe400038c0000 */
[----:B------:R-:W-:Y:S01]  /*234e0*/  MOV R14, UR62 ;  /* 0x0000003e000e7c02 */ /* 0x000fe20008000f00 */
[----:B------:R-:W-:Y:S10]  /*234f0*/  ENDCOLLECTIVE ;  /* 0x000000000000791b */ /* 0x000ff40003800000 */
.L_x_576:
[----:B------:R-:W-:Y:S05]  /*23500*/  BSYNC B0 ;  /* 0x0000000000007941 */ /* 0x000fea0003800000 */
.L_x_575:
[----:B------:R-:W-:Y:S05]  /*23510*/  BRA `(.L_x_577) ;  /* 0xfffffff800a87947 */ /* 0x000fea000383ffff */
.L_x_566:
[----:B0-----:R0:W1:Y:S02]  /*23520*/  SYNCS.PHASECHK.TRANS64.TRYWAIT P0, [R5+URZ], R2 ;  /* 0x00000002050075a7 */ /* 0x001064000800017f */
[----:B-1----:R-:W-:Y:S05]  /*23530*/  @!P0 NANOSLEEP.SYNCS 0x989680 ;  /* 0x009896800000895d */ /* 0x002fea0003900000 */
[----:B------:R-:W1:Y:S02]  /*23540*/  @!P0 SYNCS.PHASECHK.TRANS64 P0, [R5+URZ], R2 ;  /* 0x00000002050085a7 */ /* 0x000e64000800007f */
[----:B-1----:R-:W-:Y:S05]  /*23550*/  @!P0 BRA `(.L_x_566) ;  /* 0xfffffffc00f08947 */ /* 0x002fea000383ffff */
[----:B------:R-:W-:Y:S05]  /*23560*/  BRA `(.L_x_578) ;  /* 0xfffffff800d07947 */ /* 0x000fea000383ffff */
.L_x_567:
[----:B0-----:R0:W1:Y:S02]  /*23570*/  SYNCS.PHASECHK.TRANS64.TRYWAIT P0, [R7+URZ], R0 ;  /* 0x00000000070075a7 */ /* 0x001064000800017f */
[----:B-1----:R-:W-:Y:S05]  /*23580*/  @!P0 NANOSLEEP.SYNCS 0x989680 ;  /* 0x009896800000895d */ /* 0x002fea0003900000 */
[----:B------:R-:W1:Y:S02]  /*23590*/  @!P0 SYNCS.PHASECHK.TRANS64 P0, [R7+URZ], R0 ;  /* 0x00000000070085a7 */ /* 0x000e64000800007f */
[----:B-1----:R-:W-:Y:S05]  /*235a0*/  @!P0 BRA `(.L_x_567) ;  /* 0xfffffffc00f08947 */ /* 0x002fea000383ffff */
[----:B------:R-:W-:Y:S05]  /*235b0*/  BRA `(.L_x_579) ;  /* 0xfffffff800e07947 */ /* 0x000fea000383ffff */
.L_x_568:
[----:B0-----:R0:W1:Y:S02]  /*235c0*/  SYNCS.PHASECHK.TRANS64.TRYWAIT P0, [R7+URZ], R0 ;  /* 0x00000000070075a7 */ /* 0x001064000800017f */
[----:B-1----:R-:W-:Y:S05]  /*235d0*/  @!P0 NANOSLEEP.SYNCS 0x989680 ;  /* 0x009896800000895d */ /* 0x002fea0003900000 */
[----:B------:R-:W1:Y:S02]  /*235e0*/  @!P0 SYNCS.PHASECHK.TRANS64 P0, [R7+URZ], R0 ;  /* 0x00000000070085a7 */ /* 0x000e64000800007f */
[----:B-1----:R-:W-:Y:S05]  /*235f0*/  @!P0 BRA `(.L_x_568) ;  /* 0xfffffffc00f08947 */ /* 0x002fea000383ffff */
[----:B------:R-:W-:Y:S05]  /*23600*/  BRA `(.L_x_580) ;  /* 0xfffffff800f07947 */ /* 0x000fea000383ffff */
.L_x_569:
[----:B0-----:R0:W1:Y:S02]  /*23610*/  SYNCS.PHASECHK.TRANS64.TRYWAIT P0, [R7+URZ], R0 ;  /* 0x00000000070075a7 */ /* 0x001064000800017f */
[----:B-1----:R-:W-:Y:S05]  /*23620*/  @!P0 NANOSLEEP.SYNCS 0x989680 ;  /* 0x009896800000895d */ /* 0x002fea0003900000 */
[----:B------:R-:W1:Y:S02]  /*23630*/  @!P0 SYNCS.PHASECHK.TRANS64 P0, [R7+URZ], R0 ;  /* 0x00000000070085a7 */ /* 0x000e64000800007f */
[----:B-1----:R-:W-:Y:S05]  /*23640*/  @!P0 BRA `(.L_x_569) ;  /* 0xfffffffc00f08947 */ /* 0x002fea000383ffff */
[----:B------:R-:W-:Y:S05]  /*23650*/  BRA `(.L_x_581) ;  /* 0xfffffffc00007947 */ /* 0x000fea000383ffff */
.L_x_582:
[----:B------:R-:W-:-:S00]  /*23660*/  BRA `(.L_x_582) ;  /* 0xfffffffc00fc7947 */ /* 0x000fc0000383ffff */
[----:B------:R-:W-:-:S00]  /*23670*/  NOP ;  /* 0x0000000000007918 */ /* 0x000fc00000000000 */
        /* <DEDUP_REMOVED lines=8> */
.L_x_583:


//--------------------- .nv.global.init           --------------------------
	.section	.nv.global.init,"aw",@progbits
.nv.global.init:
	.type		$str$22,@object
	.size		$str$22,($str$23 - $str$22)
$str$22:
        /*0000*/ 	.byte	0x6b, 0x5f, 0x74, 0x69, 0x6c, 0x65, 0x5f, 0x63, 0x6f, 0x75, 0x6e, 0x74, 0x20, 0x3e, 0x3d, 0x20
        /*0010*/ 	.byte	0x31, 0x00
	.type		$str$23,@object
	.size		$str$23,(__unnamed_1 - $str$23)
$str$23:
        /*0012*/ 	.byte	0x2f, 0x74, 0x6d, 0x70, 0x2f, 0x63, 0x75, 0x74, 0x6c, 0x61, 0x73, 0x73, 0x5f, 0x73, 0x77, 0x65
        /*0022*/ 	.byte	0x65, 0x70, 0x5f, 0x73, 0x72, 0x63, 0x2f, 0x69, 0x6e, 0x63, 0x6c, 0x75, 0x64, 0x65, 0x2f, 0x63
        /*0032*/ 	.byte	0x75, 0x74, 0x6c, 0x61, 0x73, 0x73, 0x2f, 0x67, 0x65, 0x6d, 0x6d, 0x2f, 0x63, 0x6f, 0x6c, 0x6c
        /*0042*/ 	.byte	0x65, 0x63, 0x74, 0x69, 0x76, 0x65, 0x2f, 0x73, 0x6d, 0x39, 0x30, 0x5f, 0x6d, 0x6d, 0x61, 0x5f
        /*0052*/ 	.byte	0x74, 0x6d, 0x61, 0x5f, 0x67, 0x6d, 0x6d, 0x61, 0x5f, 0x73, 0x73, 0x5f, 0x77, 0x61, 0x72, 0x70
        /*0062*/ 	.byte	0x73, 0x70, 0x65, 0x63, 0x69, 0x61, 0x6c, 0x69, 0x7a, 0x65, 0x64, 0x2e, 0x68, 0x70, 0x70, 0x00
	.type		__unnamed_1,@object
	.size		__unnamed_1,(.L_0 - __unnamed_1)
__unnamed_1:
        /* <DEDUP_REMOVED lines=179> */
.L_0:


//--------------------- .nv.shared._ZN7cutlass13device_kernelINS_4gemm6kernel13GemmUniversalIN4cute5tupleIJiiiiEEENS1_10collective13CollectiveMmaINS1_34MainloopSm90TmaGmmaWarpSpecializedILi5ENS5_IJNS4_1CILi1EEENSA_ILi2EEESB_EEENS1_35KernelTmaWarpSpecializedCooperativeEEENS5_IJNSA_ILi256EEESG_NSA_ILi64EEEEEENS_10tfloat32_tENS5_IJlSB_lEEESJ_SK_NS4_8TiledMMAINS4_8MMA_AtomIJNS4_4SM904GMMA30MMA_64x256x8_F32TF32TF32_SS_TNILNSO_7ScaleInE1ELSQ_1EEEEEENS4_6LayoutINS5_IJSC_SB_SB_EEENS5_IJSB_NSA_ILi0EEESV_EEEEENS5_IJNS4_10UnderscoreESY_SY_EEEEENS4_23SM90_TMA_LOAD_MULTICASTENS4_14ComposedLayoutINS4_7SwizzleILi3ELi4ELi3EEENS4_18smem_ptr_flag_bitsILi32EEENST_INS5_IJNSA_ILi8EEENSA_ILi32EEEEEENS5_IJS18_SB_EEEEEEEvNS4_8identityENS4_13SM90_TMA_LOADES1C_vS1D_EENS_8epilogue10collective6detail29Sm90TmaWarpSpecializedAdapterINS1H_15DefaultEpilogueISJ_SK_SK_NS1G_6thread17LinearCombinationISJ_Li1EffLNS1L_9ScaleType4KindE0ELNS_15FloatRoundStyleE2ESJ_EENS1_15EpilogueDefaultEEEEEvvEEEEvNT_6ParamsE --------------------------
	.section	.nv.shared._ZN7cutlass13device_kernelINS_4gemm6kernel13GemmUniversalIN4cute5tupleIJiiiiEEENS1_10collective13CollectiveMmaINS1_34MainloopSm90TmaGmmaWarpSpecializedILi5ENS5_IJNS4_1CILi1EEENSA_ILi2EEESB_EEENS1_35KernelTmaWarpSpecializedCooperativeEEENS5_IJNSA_ILi256EEESG_NSA_ILi64EEEEEENS_10tfloat32_tENS5_IJlSB_lEEESJ_SK_NS4_8TiledMMAINS4_8MMA_AtomIJNS4_4SM904GMMA30MMA_64x256x8_F32TF32TF32_SS_TNILNSO_7ScaleInE1ELSQ_1EEEEEENS4_6LayoutINS5_IJSC_SB_SB_EEENS5_IJSB_NSA_ILi0EEESV_EEEEENS5_IJNS4_10UnderscoreESY_SY_EEEEENS4_23SM90_TMA_LOAD_MULTICASTENS4_14ComposedLayoutINS4_7SwizzleILi3ELi4ELi3EEENS4_18smem_ptr_flag_bitsILi32EEENST_INS5_IJNSA_ILi8EEENSA_ILi32EEEEEENS5_IJS18_SB_EEEEEEEvNS4_8identityENS4_13SM90_TMA_LOADES1C_vS1D_EENS_8epilogue10collective6detail29Sm90TmaWarpSpecializedAdapterINS1H_15DefaultEpilogueISJ_SK_SK_NS1G_6thread17LinearCombinationISJ_Li1EffLNS1L_9ScaleType4KindE0ELNS_15FloatRoundStyleE2ESJ_EENS1_15EpilogueDefaultEEEEEvvEEEEvNT_6ParamsE,"aw",@nobits
	.sectionflags	@""
	.align	16
	.zero		1024


//--------------------- .nv.shared.reserved.0     --------------------------
	.section	.nv.shared.reserved.0,"aw",@nobits
	.weak		__nv_reservedSMEM_offset_0_alias
	.size		__nv_reservedSMEM_offset_0_alias, 0, 0
	.other		__nv_reservedSMEM_offset_0_alias,@"STO_CUDA_RESERVED_SHARED STV_DEFAULT"
__nv_reservedSMEM_offset_0_alias:
	.zero		0


//--------------------- .nv.global                --------------------------
	.section	.nv.global,"aw",@nobits
.nv.global:
	.type		_ZN39_INTERNAL_8b47cbaf_4_k_cu_f8dd7dda_64384cute1_E,@object
	.size		_ZN39_INTERNAL_8b47cbaf_4_k_cu_f8dd7dda_64384cute1_E,(_ZN39_INTERNAL_8b47cbaf_4_k_cu_f8dd7dda_64384cuda3std3__45__cpo6cbeginE - _ZN39_INTERNAL_8b47cbaf_4_k_cu_f8dd7dda_64384cute1_E)
_ZN39_INTERNAL_8b47cbaf_4_k_cu_f8dd7dda_64384cute1_E:
	.zero		1
	.type		_ZN39_INTERNAL_8b47cbaf_4_k_cu_f8dd7dda_64384cuda3std3__45__cpo6cbeginE,@object
	.size		_ZN39_INTERNAL_8b47cbaf_4_k_cu_f8dd7dda_64384cuda3std3__45__cpo6cbeginE,(_ZN39_INTERNAL_8b47cbaf_4_k_cu_f8dd7dda_64384cuda3std3__48in_placeE - _ZN39_INTERNAL_8b47cbaf_4_k_cu_f8dd7dda_64384cuda3std3__45__cpo6cbeginE)
_ZN39_INTERNAL_8b47cbaf_4_k_cu_f8dd7dda_64384cuda3std3__45__cpo6cbeginE:
	.zero		1
	.type		_ZN39_INTERNAL_8b47cbaf_4_k_cu_f8dd7dda_64384cuda3std3__48in_placeE,@object
	.size		_ZN39_INTERNAL_8b47cbaf_4_k_cu_f8dd7dda_64384cuda3std3__48in_placeE,(_ZN39_INTERNAL_8b47cbaf_4_k_cu_f8dd7dda_64384cuda3std6ranges3__45__cpo9iter_moveE - _ZN39_INTERNAL_8b47cbaf_4_k_cu_f8dd7dda_64384cuda3std3__48in_placeE)
_ZN39_INTERNAL_8b47cbaf_4_k_cu_f8dd7dda_64384cuda3std3__48in_placeE:
	.zero		1
	.type		_ZN39_INTERNAL_8b47cbaf_4_k_cu_f8dd7dda_64384cuda3std6ranges3__45__cpo9iter_moveE,@object
	.size		_ZN39_INTERNAL_8b47cbaf_4_k_cu_f8dd7dda_64384cuda3std6ranges3__45__cpo9iter_moveE,(_ZN39_INTERNAL_8b47cbaf_4_k_cu_f8dd7dda_64384cuda3std3__45__cpo5beginE - _ZN39_INTERNAL_8b47cbaf_4_k_cu_f8dd7dda_64384cuda3std6ranges3__45__cpo9iter_moveE)
_ZN39_INTERNAL_8b47cbaf_4_k_cu_f8dd7dda_64384cuda3std6ranges3__45__cpo9iter_moveE:
	.zero		1
	.type		_ZN39_INTERNAL_8b47cbaf_4_k_cu_f8dd7dda_64384cuda3std3__45__cpo5beginE,@object
	.size		_ZN39_INTERNAL_8b47cbaf_4_k_cu_f8dd7dda_64384cuda3std3__45__cpo5beginE,(_ZN39_INTERNAL_8b47cbaf_4_k_cu_f8dd7dda_64384cuda3std3__441_GLOBAL__N__8b47cbaf_4_k_cu_f8dd7dda_64386ignoreE - _ZN39_INTERNAL_8b47cbaf_4_k_cu_f8dd7dda_64384cuda3std3__45__cpo5beginE)
_ZN39_INTERNAL_8b47cbaf_4_k_cu_f8dd7dda_64384cuda3std3__45__cpo5beginE:
	.zero		1
	.type		_ZN39_INTERNAL_8b47cbaf_4_k_cu_f8dd7dda_64384cuda3std3__441_GLOBAL__N__8b47cbaf_4_k_cu_f8dd7dda_64386ignoreE,@object
	.size		_ZN39_INTERNAL_8b47cbaf_4_k_cu_f8dd7dda_64384cuda3std3__441_GLOBAL__N__8b47cbaf_4_k_cu_f8dd7dda_64386ignoreE,(_ZN39_INTERNAL_8b47cbaf_4_k_cu_f8dd7dda_64384cute7productE - _ZN39_INTERNAL_8b47cbaf_4_k_cu_f8dd7dda_64384cuda3std3__441_GLOBAL__N__8b47cbaf_4_k_cu_f8dd7dda_64386ignoreE)
_ZN39_INTERNAL_8b47cbaf_4_k_cu_f8dd7dda_64384cuda3std3__441_GLOBAL__N__8b47cbaf_4_k_cu_f8dd7dda_64386ignoreE:
	.zero		1
	.type		_ZN39_INTERNAL_8b47cbaf_4_k_cu_f8dd7dda_64384cute7productE,@object
	.size		_ZN39_INTERNAL_8b47cbaf_4_k_cu_f8dd7dda_64384cute7productE,(_ZN39_INTERNAL_8b47cbaf_4_k_cu_f8dd7dda_64384cuda3std3__45__cpo3endE - _ZN39_INTERNAL_8b47cbaf_4_k_cu_f8dd7dda_64384cute7productE)
_ZN39_INTERNAL_8b47cbaf_4_k_cu_f8dd7dda_64384cute7productE:
	.zero		1
	.type		_ZN39_INTERNAL_8b47cbaf_4_k_cu_f8dd7dda_64384cuda3std3__45__cpo3endE,@object
	.size		_ZN39_INTERNAL_8b47cbaf_4_k_cu_f8dd7dda_64384cuda3std3__45__cpo3endE,(_ZN39_INTERNAL_8b47cbaf_4_k_cu_f8dd7dda_64384cuda3std3__419piecewise_constructE - _ZN39_INTERNAL_8b47cbaf_4_k_cu_f8dd7dda_64384cuda3std3__45__cpo3endE)
_ZN39_INTERNAL_8b47cbaf_4_k_cu_f8dd7dda_64384cuda3std3__45__cpo3endE:
	.zero		1
	.type		_ZN39_INTERNAL_8b47cbaf_4_k_cu_f8dd7dda_64384cuda3std3__419piecewise_constructE,@object
	.size		_ZN39_INTERNAL_8b47cbaf_4_k_cu_f8dd7dda_64384cuda3std3__419piecewise_constructE,(_ZN39_INTERNAL_8b47cbaf_4_k_cu_f8dd7dda_64384cuda3std3__45__cpo4cendE - _ZN39_INTERNAL_8b47cbaf_4_k_cu_f8dd7dda_64384cuda3std3__419piecewise_constructE)
_ZN39_INTERNAL_8b47cbaf_4_k_cu_f8dd7dda_64384cuda3std3__419piecewise_constructE:
	.zero		1
	.type		_ZN39_INTERNAL_8b47cbaf_4_k_cu_f8dd7dda_64384cuda3std3__45__cpo4cendE,@object
	.size		_ZN39_INTERNAL_8b47cbaf_4_k_cu_f8dd7dda_64384cuda3std3__45__cpo4cendE,(_ZN39_INTERNAL_8b47cbaf_4_k_cu_f8dd7dda_64384cuda3std6ranges3__45__cpo4swapE - _ZN39_INTERNAL_8b47cbaf_4_k_cu_f8dd7dda_64384cuda3std3__45__cpo4cendE)
_ZN39_INTERNAL_8b47cbaf_4_k_cu_f8dd7dda_64384cuda3std3__45__cpo4cendE:
	.zero		1
	.type		_ZN39_INTERNAL_8b47cbaf_4_k_cu_f8dd7dda_64384cuda3std6ranges3__45__cpo4swapE,@object
	.size		_ZN39_INTERNAL_8b47cbaf_4_k_cu_f8dd7dda_64384cuda3std6ranges3__45__cpo4swapE,(.L_8 - _ZN39_INTERNAL_8b47cbaf_4_k_cu_f8dd7dda_64384cuda3std6ranges3__45__cpo4swapE)
_ZN39_INTERNAL_8b47cbaf_4_k_cu_f8dd7dda_64384cuda3std6ranges3__45__cpo4swapE:
	.zero		1
.L_8:


//--------------------- .nv.constant0._ZN7cutlass13device_kernelINS_4gemm6kernel13GemmUniversalIN4cute5tupleIJiiiiEEENS1_10collective13CollectiveMmaINS1_34MainloopSm90TmaGmmaWarpSpecializedILi5ENS5_IJNS4_1CILi1EEENSA_ILi2EEESB_EEENS1_35KernelTmaWarpSpecializedCooperativeEEENS5_IJNSA_ILi256EEESG_NSA_ILi64EEEEEENS_10tfloat32_tENS5_IJlSB_lEEESJ_SK_NS4_8TiledMMAINS4_8MMA_AtomIJNS4_4SM904GMMA30MMA_64x256x8_F32TF32TF32_SS_TNILNSO_7ScaleInE1ELSQ_1EEEEEENS4_6LayoutINS5_IJSC_SB_SB_EEENS5_IJSB_NSA_ILi0EEESV_EEEEENS5_IJNS4_10UnderscoreESY_SY_EEEEENS4_23SM90_TMA_LOAD_MULTICASTENS4_14ComposedLayoutINS4_7SwizzleILi3ELi4ELi3EEENS4_18smem_ptr_flag_bitsILi32EEENST_INS5_IJNSA_ILi8EEENSA_ILi32EEEEEENS5_IJS18_SB_EEEEEEEvNS4_8identityENS4_13SM90_TMA_LOADES1C_vS1D_EENS_8epilogue10collective6detail29Sm90TmaWarpSpecializedAdapterINS1H_15DefaultEpilogueISJ_SK_SK_NS1G_6thread17LinearCombinationISJ_Li1EffLNS1L_9ScaleType4KindE0ELNS_15FloatRoundStyleE2ESJ_EENS1_15EpilogueDefaultEEEEEvvEEEEvNT_6ParamsE --------------------------
	.section	.nv.constant0._ZN7cutlass13device_kernelINS_4gemm6kernel13GemmUniversalIN4cute5tupleIJiiiiEEENS1_10collective13CollectiveMmaINS1_34MainloopSm90TmaGmmaWarpSpecializedILi5ENS5_IJNS4_1CILi1EEENSA_ILi2EEESB_EEENS1_35KernelTmaWarpSpecializedCooperativeEEENS5_IJNSA_ILi256EEESG_NSA_ILi64EEEEEENS_10tfloat32_tENS5_IJlSB_lEEESJ_SK_NS4_8TiledMMAINS4_8MMA_AtomIJNS4_4SM904GMMA30MMA_64x256x8_F32TF32TF32_SS_TNILNSO_7ScaleInE1ELSQ_1EEEEEENS4_6LayoutINS5_IJSC_SB_SB_EEENS5_IJSB_NSA_ILi0EEESV_EEEEENS5_IJNS4_10UnderscoreESY_SY_EEEEENS4_23SM90_TMA_LOAD_MULTICASTENS4_14ComposedLayoutINS4_7SwizzleILi3ELi4ELi3EEENS4_18smem_ptr_flag_bitsILi32EEENST_INS5_IJNSA_ILi8EEENSA_ILi32EEEEEENS5_IJS18_SB_EEEEEEEvNS4_8identityENS4_13SM90_TMA_LOADES1C_vS1D_EENS_8epilogue10collective6detail29Sm90TmaWarpSpecializedAdapterINS1H_15DefaultEpilogueISJ_SK_SK_NS1G_6thread17LinearCombinationISJ_Li1EffLNS1L_9ScaleType4KindE0ELNS_15FloatRoundStyleE2ESJ_EENS1_15EpilogueDefaultEEEEEvvEEEEvNT_6ParamsE,"a",@progbits
	.sectionflags	@""
	.align	4
.nv.constant0._ZN7cutlass13device_kernelINS_4gemm6kernel13GemmUniversalIN4cute5tupleIJiiiiEEENS1_10collective13CollectiveMmaINS1_34MainloopSm90TmaGmmaWarpSpecializedILi5ENS5_IJNS4_1CILi1EEENSA_ILi2EEESB_EEENS1_35KernelTmaWarpSpecializedCooperativeEEENS5_IJNSA_ILi256EEESG_NSA_ILi64EEEEEENS_10tfloat32_tENS5_IJlSB_lEEESJ_SK_NS4_8TiledMMAINS4_8MMA_AtomIJNS4_4SM904GMMA30MMA_64x256x8_F32TF32TF32_SS_TNILNSO_7ScaleInE1ELSQ_1EEEEEENS4_6LayoutINS5_IJSC_SB_SB_EEENS5_IJSB_NSA_ILi0EEESV_EEEEENS5_IJNS4_10UnderscoreESY_SY_EEEEENS4_23SM90_TMA_LOAD_MULTICASTENS4_14ComposedLayoutINS4_7SwizzleILi3ELi4ELi3EEENS4_18smem_ptr_flag_bitsILi32EEENST_INS5_IJNSA_ILi8EEENSA_ILi32EEEEEENS5_IJS18_SB_EEEEEEEvNS4_8identityENS4_13SM90_TMA_LOADES1C_vS1D_EENS_8epilogue10collective6detail29Sm90TmaWarpSpecializedAdapterINS1H_15DefaultEpilogueISJ_SK_SK_NS1G_6thread17LinearCombinationISJ_Li1EffLNS1L_9ScaleType4KindE0ELNS_15FloatRoundStyleE2ESJ_EENS1_15EpilogueDefaultEEEEEvvEEEEvNT_6ParamsE:
	.zero		1664


//--------------------- SYMBOLS --------------------------

	.type		.nv.reservedSmem.offset0,@object
	.size		.nv.reservedSmem.offset0,0x4
	.type		__assertfail,@function
